	.target	sm_90a

	.elftype	@"ET_EXEC"


//--------------------- .note.nv.tkinfo           --------------------------
	.section	.note.nv.tkinfo,"",@"SHT_NOTE"
	.sectionflags	@"SHF_NOTE_NV_TKINFO"
	.tkinfo
        /*0018*/ 	.word	0x00000002
        /*0030*/ 	.string	""
        /*0030*/ 	.string	"ptxas"
        /*0030*/ 	.string	"Cuda compilation tools, release 13.0, V13.0.88"
        /*0030*/ 	.string	"Build cuda_13.0.r13.0/compiler.36424714_0"
        /*0030*/ 	.string	"-v  -suppress-debug-info  -lineinfo  -arch sm_90a "



//--------------------- .note.nv.cuinfo           --------------------------
	.section	.note.nv.cuinfo,"",@"SHT_NOTE"
	.sectionflags	@"SHF_NOTE_NV_CUINFO"
        /*0018*/ 	.short	0x0002
        /*001a*/ 	.short	0x005a
        /*001c*/ 	.short	0x0082
	.zero		2


//--------------------- .nv.info                  --------------------------
	.section	.nv.info,"",@"SHT_CUDA_INFO"
	.align	4


	//----- nvinfo : EIATTR_REGCOUNT
	.align		4
        /*0000*/ 	.byte	0x04, 0x2f
        /*0002*/ 	.short	(.L_1 - .L_0)
	.align		4
.L_0:
        /*0004*/ 	.word	index@(matmul_kernel)
        /*0008*/ 	.word	0x000000ff


	//----- nvinfo : EIATTR_FRAME_SIZE
	.align		4
.L_1:
        /*000c*/ 	.byte	0x04, 0x11
        /*000e*/ 	.short	(.L_3 - .L_2)
	.align		4
.L_2:
        /*0010*/ 	.word	index@(matmul_kernel)
        /*0014*/ 	.word	0x000002c0


	//----- nvinfo : EIATTR_MIN_STACK_SIZE
	.align		4
.L_3:
        /*0018*/ 	.byte	0x04, 0x12
        /*001a*/ 	.short	(.L_5 - .L_4)
	.align		4
.L_4:
        /*001c*/ 	.word	index@(matmul_kernel)
        /*0020*/ 	.word	0x000002c0
.L_5:


//--------------------- .nv.compat                --------------------------
	.section	.nv.compat,"",@"SHT_CUDA_COMPAT_INFO"
	.align	4
        /*0000*/ 	.byte	0x02, 0x09, 0x01, 0x00, 0x02, 0x02, 0x04, 0x00, 0x02, 0x05, 0x05, 0x00, 0x03, 0x07, 0x01, 0x01
        /*0010*/ 	.byte	0x02, 0x03, 0x00, 0x00, 0x02, 0x06, 0x01, 0x00, 0x04, 0x0b, 0x08, 0x00, 0x00, 0x00, 0x00, 0x00
        /*0020*/ 	.byte	0x00, 0x00, 0x00, 0x00


//--------------------- .nv.info.matmul_kernel    --------------------------
	.section	.nv.info.matmul_kernel,"",@"SHT_CUDA_INFO"
	.sectionflags	@""
	.align	4


	//----- nvinfo : EIATTR_CUDA_API_VERSION
	.align		4
        /*0000*/ 	.byte	0x04, 0x37
        /*0002*/ 	.short	(.L_7 - .L_6)
.L_6:
        /*0004*/ 	.word	0x00000082


	//----- nvinfo : EIATTR_KPARAM_INFO
	.align		4
.L_7:
        /*0008*/ 	.byte	0x04, 0x17
        /*000a*/ 	.short	(.L_9 - .L_8)
.L_8:
        /*000c*/ 	.word	0x00000000
        /*0010*/ 	.short	0x000d
        /*0012*/ 	.short	0x0048
        /*0014*/ 	.byte	0x00, 0xf4, 0x21, 0x00


	//----- nvinfo : EIATTR_KPARAM_INFO
	.align		4
.L_9:
        /*0018*/ 	.byte	0x04, 0x17
        /*001a*/ 	.short	(.L_11 - .L_10)
.L_10:
        /*001c*/ 	.word	0x00000000
        /*0020*/ 	.short	0x000c
        /*0022*/ 	.short	0x0040
        /*0024*/ 	.byte	0x00, 0xf4, 0x21, 0x00


	//----- nvinfo : EIATTR_KPARAM_INFO
	.align		4
.L_11:
        /*0028*/ 	.byte	0x04, 0x17
        /*002a*/ 	.short	(.L_13 - .L_12)
.L_12:
        /*002c*/ 	.word	0x00000000
        /*0030*/ 	.short	0x000b
        /*0032*/ 	.short	0x0038
        /*0034*/ 	.byte	0x00, 0xf0, 0x11, 0x00


	//----- nvinfo : EIATTR_KPARAM_INFO
	.align		4
.L_13:
        /*0038*/ 	.byte	0x04, 0x17
        /*003a*/ 	.short	(.L_15 - .L_14)
.L_14:
        /*003c*/ 	.word	0x00000000
        /*0040*/ 	.short	0x000a
        /*0042*/ 	.short	0x0034
        /*0044*/ 	.byte	0x00, 0xf0, 0x11, 0x00


	//----- nvinfo : EIATTR_KPARAM_INFO
	.align		4
.L_15:
        /*0048*/ 	.byte	0x04, 0x17
        /*004a*/ 	.short	(.L_17 - .L_16)
.L_16:
        /*004c*/ 	.word	0x00000000
        /*0050*/ 	.short	0x0009
        /*0052*/ 	.short	0x0030
        /*0054*/ 	.byte	0x00, 0xf0, 0x11, 0x00


	//----- nvinfo : EIATTR_KPARAM_INFO
	.align		4
.L_17:
        /*0058*/ 	.byte	0x04, 0x17
        /*005a*/ 	.short	(.L_19 - .L_18)
.L_18:
        /*005c*/ 	.word	0x00000000
        /*0060*/ 	.short	0x0008
        /*0062*/ 	.short	0x002c
        /*0064*/ 	.byte	0x00, 0xf0, 0x11, 0x00


	//----- nvinfo : EIATTR_KPARAM_INFO
	.align		4
.L_19:
        /*0068*/ 	.byte	0x04, 0x17
        /*006a*/ 	.short	(.L_21 - .L_20)
.L_20:
        /*006c*/ 	.word	0x00000000
        /*0070*/ 	.short	0x0007
        /*0072*/ 	.short	0x0028
        /*0074*/ 	.byte	0x00, 0xf0, 0x11, 0x00


	//----- nvinfo : EIATTR_KPARAM_INFO
	.align		4
.L_21:
        /*0078*/ 	.byte	0x04, 0x17
        /*007a*/ 	.short	(.L_23 - .L_22)
.L_22:
        /*007c*/ 	.word	0x00000000
        /*0080*/ 	.short	0x0006
        /*0082*/ 	.short	0x0024
        /*0084*/ 	.byte	0x00, 0xf0, 0x11, 0x00


	//----- nvinfo : EIATTR_KPARAM_INFO
	.align		4
.L_23:
        /*0088*/ 	.byte	0x04, 0x17
        /*008a*/ 	.short	(.L_25 - .L_24)
.L_24:
        /*008c*/ 	.word	0x00000000
        /*0090*/ 	.short	0x0005
        /*0092*/ 	.short	0x0020
        /*0094*/ 	.byte	0x00, 0xf0, 0x11, 0x00


	//----- nvinfo : EIATTR_KPARAM_INFO
	.align		4
.L_25:
        /*0098*/ 	.byte	0x04, 0x17
        /*009a*/ 	.short	(.L_27 - .L_26)
.L_26:
        /*009c*/ 	.word	0x00000000
        /*00a0*/ 	.short	0x0004
        /*00a2*/ 	.short	0x001c
        /*00a4*/ 	.byte	0x00, 0xf0, 0x11, 0x00


	//----- nvinfo : EIATTR_KPARAM_INFO
	.align		4
.L_27:
        /*00a8*/ 	.byte	0x04, 0x17
        /*00aa*/ 	.short	(.L_29 - .L_28)
.L_28:
        /*00ac*/ 	.word	0x00000000
        /*00b0*/ 	.short	0x0003
        /*00b2*/ 	.short	0x0018
        /*00b4*/ 	.byte	0x00, 0xf0, 0x11, 0x00


	//----- nvinfo : EIATTR_KPARAM_INFO
	.align		4
.L_29:
        /*00b8*/ 	.byte	0x04, 0x17
        /*00ba*/ 	.short	(.L_31 - .L_30)
.L_30:
        /*00bc*/ 	.word	0x00000000
        /*00c0*/ 	.short	0x0002
        /*00c2*/ 	.short	0x0010
        /*00c4*/ 	.byte	0x00, 0xf4, 0x21, 0x00


	//----- nvinfo : EIATTR_KPARAM_INFO
	.align		4
.L_31:
        /*00c8*/ 	.byte	0x04, 0x17
        /*00ca*/ 	.short	(.L_33 - .L_32)
.L_32:
        /*00cc*/ 	.word	0x00000000
        /*00d0*/ 	.short	0x0001
        /*00d2*/ 	.short	0x0008
        /*00d4*/ 	.byte	0x00, 0xf4, 0x21, 0x00


	//----- nvinfo : EIATTR_KPARAM_INFO
	.align		4
.L_33:
        /*00d8*/ 	.byte	0x04, 0x17
        /*00da*/ 	.short	(.L_35 - .L_34)
.L_34:
        /*00dc*/ 	.word	0x00000000
        /*00e0*/ 	.short	0x0000
        /*00e2*/ 	.short	0x0000
        /*00e4*/ 	.byte	0x00, 0xf4, 0x21, 0x00


	//----- nvinfo : EIATTR_SPARSE_MMA_MASK
	.align		4
.L_35:
        /*00e8*/ 	.byte	0x03, 0x50
        /*00ea*/ 	.short	0x0000


	//----- nvinfo : EIATTR_MAXREG_COUNT
	.align		4
        /*00ec*/ 	.byte	0x03, 0x1b
        /*00ee*/ 	.short	0x00ff


	//----- nvinfo : EIATTR_NUM_BARRIERS
	.align		4
        /*00f0*/ 	.byte	0x02, 0x4c
        /*00f2*/ 	.byte	0x01
	.zero		1


	//----- nvinfo : EIATTR_ANNOTATIONS
	.align		4
        /*00f4*/ 	.byte	0x04, 0x55
        /*00f6*/ 	.short	(.L_37 - .L_36)


	//   ....[0]....
.L_36:
        /*00f8*/ 	.word	0x00000001
        /*00fc*/ 	.byte	0xb0, 0x05, 0x00, 0x00, 0x01, 0x00, 0x00, 0x00, 0x30, 0x0e, 0x00, 0x00, 0x01, 0x00, 0x00, 0x00
        /* <DEDUP_REMOVED lines=175> */
        /*0bfc*/ 	.byte	0x60, 0x75, 0x00, 0x00


	//----- nvinfo : EIATTR_MERCURY_ISA_VERSION
	.align		4
.L_37:
        /*0c00*/ 	.byte	0x03, 0x5f
        /*0c02*/ 	.short	0x0101


	//----- nvinfo : EIATTR_EXIT_INSTR_OFFSETS
	.align		4
        /*0c04*/ 	.byte	0x04, 0x1c
        /*0c06*/ 	.short	(.L_39 - .L_38)


	//   ....[0]....
.L_38:
        /*0c08*/ 	.word	0x00008aa0


	//   ....[1]....
        /*0c0c*/ 	.word	0x00008ac0


	//----- nvinfo : EIATTR_REQNTID
	.align		4
.L_39:
        /*0c10*/ 	.byte	0x04, 0x10
        /*0c12*/ 	.short	(.L_41 - .L_40)
.L_40:
        /*0c14*/ 	.word	0x00000100
        /*0c18*/ 	.word	0x00000001
        /*0c1c*/ 	.word	0x00000001


	//----- nvinfo : EIATTR_CBANK_PARAM_SIZE
	.align		4
.L_41:
        /*0c20*/ 	.byte	0x03, 0x19
        /*0c22*/ 	.short	0x0050


	//----- nvinfo : EIATTR_PARAM_CBANK
	.align		4
        /*0c24*/ 	.byte	0x04, 0x0a
        /*0c26*/ 	.short	(.L_43 - .L_42)
	.align		4
.L_42:
        /*0c28*/ 	.word	index@(.nv.constant0.matmul_kernel)
        /*0c2c*/ 	.short	0x0210
        /*0c2e*/ 	.short	0x0050


	//----- nvinfo : EIATTR_SW_WAR
	.align		4
.L_43:
        /*0c30*/ 	.byte	0x04, 0x36
        /*0c32*/ 	.short	(.L_45 - .L_44)
.L_44:
        /*0c34*/ 	.word	0x00000008
.L_45:


//--------------------- .nv.callgraph             --------------------------
	.section	.nv.callgraph,"",@"SHT_CUDA_CALLGRAPH"
	.align	4
	.sectionentsize	8
	.align		4
        /*0000*/ 	.word	0x00000000
	.align		4
        /*0004*/ 	.word	0xffffffff
	.align		4
        /*0008*/ 	.word	0x00000000
	.align		4
        /*000c*/ 	.word	0xfffffffe
	.align		4
        /*0010*/ 	.word	0x00000000
	.align		4
        /*0014*/ 	.word	0xfffffffd
	.align		4
        /*0018*/ 	.word	0x00000000
	.align		4
        /*001c*/ 	.word	0xfffffffc


//--------------------- .text.matmul_kernel       --------------------------
	.section	.text.matmul_kernel,"ax",@progbits
	.align	128
        .global         matmul_kernel
        .type           matmul_kernel,@function
        .size           matmul_kernel,(.L_x_4 - matmul_kernel)
        .other          matmul_kernel,@"STO_CUDA_ENTRY STV_DEFAULT"
matmul_kernel:
.text.matmul_kernel:
[----:B------:R-:W0:Y:S08]  /*0000*/  LDC R1, c[0x0][0x28] ;  /* 0x00000a00ff017b82 */ /* 0x000e300000000800 */
[----:B------:R-:W1:Y:S01]  /*0010*/  LDC.64 R2, c[0x0][0x228] ;  /* 0x00008a00ff027b82 */ /* 0x000e620000000a00 */
[----:B------:R-:W2:Y:S01]  /*0020*/  S2R R7, SR_CTAID.X ;  /* 0x0000000000077919 */ /* 0x000ea20000002500 */
[----:B------:R-:W-:Y:S01]  /*0030*/  UMOV UR12, 0x400 ;  /* 0x00000400000c7882 */ /* 0x000fe20000000000 */
[----:B------:R-:W-:Y:S01]  /*0040*/  ULDC.64 UR14, c[0x0][0x208] ;  /* 0x00008200000e7ab9 */ /* 0x000fe20000000a00 */
[----:B0-----:R-:W-:Y:S01]  /*0050*/  VIADD R1, R1, 0xfffffd40 ;  /* 0xfffffd4001017836 */ /* 0x001fe20000000000 */
[----:B------:R-:W0:Y:S03]  /*0060*/  S2R R90, SR_TID.X ;  /* 0x00000000005a7919 */ /* 0x000e260000002100 */
[----:B------:R-:W3:Y:S08]  /*0070*/  LDC R58, c[0x0][0x230] ;  /* 0x00008c00ff3a7b82 */ /* 0x000ef00000000800 */
[----:B------:R-:W4:Y:S01]  /*0080*/  S2UR UR4, SR_CgaCtaId ;  /* 0x00000000000479c3 */ /* 0x000f220000008800 */
[----:B-1----:R-:W-:-:S05]  /*0090*/  VIADD R0, R3, 0xf ;  /* 0x0000000f03007836 */ /* 0x002fca0000000000 */
[----:B------:R-:W-:Y:S01]  /*00a0*/  SHF.R.S32.HI R5, RZ, 0x1f, R0 ;  /* 0x0000001fff057819 */ /* 0x000fe20000011400 */
[----:B---3--:R-:W-:-:S03]  /*00b0*/  VIADD R58, R58, 0x3f ;  /* 0x0000003f3a3a7836 */ /* 0x008fc60000000000 */
[----:B------:R-:W-:Y:S02]  /*00c0*/  LEA.HI R5, R5, R0, RZ, 0x4 ;  /* 0x0000000005057211 */ /* 0x000fe400078f20ff */
[----:B--2---:R-:W-:Y:S02]  /*00d0*/  IABS R10, R7 ;  /* 0x00000007000a7213 */ /* 0x004fe40000000000 */
[----:B------:R-:W-:Y:S01]  /*00e0*/  SHF.R.S32.HI R5, RZ, 0x4, R5 ;  /* 0x00000004ff057819 */ /* 0x000fe20000011405 */
[----:B----4-:R-:W-:-:S04]  /*00f0*/  ULEA UR12, UR4, UR12, 0x18 ;  /* 0x0000000c040c7291 */ /* 0x010fc8000f8ec03f */
[----:B------:R-:W-:Y:S01]  /*0100*/  IMAD.SHL.U32 R6, R5, 0x8, RZ ;  /* 0x0000000805067824 */ /* 0x000fe200078e00ff */
[----:B------:R-:W-:-:S04]  /*0110*/  ULDC UR4, c[0x0][0x230] ;  /* 0x00008c0000047ab9 */ /* 0x000fc80000000800 */
[-C--:B------:R-:W-:Y:S02]  /*0120*/  IABS R9, R6.reuse ;  /* 0x0000000600097213 */ /* 0x080fe40000000000 */
[----:B------:R-:W-:Y:S02]  /*0130*/  IABS R12, R6 ;  /* 0x00000006000c7213 */ /* 0x000fe40000000000 */
[----:B------:R-:W1:Y:S08]  /*0140*/  I2F.RP R0, R9 ;  /* 0x0000000900007306 */ /* 0x000e700000209400 */
[----:B-1----:R-:W1:Y:S02]  /*0150*/  MUFU.RCP R0, R0 ;  /* 0x0000000000007308 */ /* 0x002e640000001000 */
[----:B-1----:R-:W-:-:S02]  /*0160*/  VIADD R4, R0, 0xffffffe ;  /* 0x0ffffffe00047836 */ /* 0x002fc40000000000 */
[----:B------:R-:W-:-:S04]  /*0170*/  IMAD.MOV R0, RZ, RZ, -R12 ;  /* 0x000000ffff007224 */ /* 0x000fc800078e0a0c */
[----:B------:R1:W2:Y:S02]  /*0180*/  F2I.FTZ.U32.TRUNC.NTZ R5, R4 ;  /* 0x0000000400057305 */ /* 0x0002a4000021f000 */
[----:B-1----:R-:W-:Y:S02]  /*0190*/  IMAD.MOV.U32 R4, RZ, RZ, RZ ;  /* 0x000000ffff047224 */ /* 0x002fe400078e00ff */
[----:B--2---:R-:W-:-:S04]  /*01a0*/  IMAD.MOV R8, RZ, RZ, -R5 ;  /* 0x000000ffff087224 */ /* 0x004fc800078e0a05 */
[----:B------:R-:W-:Y:S02]  /*01b0*/  IMAD R11, R8, R9, RZ ;  /* 0x00000009080b7224 */ /* 0x000fe400078e02ff */
[----:B------:R-:W-:Y:S02]  /*01c0*/  IMAD.MOV.U32 R8, RZ, RZ, R10 ;  /* 0x000000ffff087224 */ /* 0x000fe400078e000a */
[----:B------:R-:W-:-:S06]  /*01d0*/  IMAD.HI.U32 R5, R5, R11, R4 ;  /* 0x0000000b05057227 */ /* 0x000fcc00078e0004 */
[----:B------:R-:W-:-:S04]  /*01e0*/  IMAD.HI.U32 R5, R5, R8, RZ ;  /* 0x0000000805057227 */ /* 0x000fc800078e00ff */
[----:B------:R-:W-:-:S05]  /*01f0*/  IMAD R0, R5, R0, R8 ;  /* 0x0000000005007224 */ /* 0x000fca00078e0208 */
[----:B------:R-:W-:-:S13]  /*0200*/  ISETP.GT.U32.AND P1, PT, R9, R0, PT ;  /* 0x000000000900720c */ /* 0x000fda0003f24070 */
[----:B------:R-:W-:Y:S02]  /*0210*/  @!P1 IMAD.IADD R0, R0, 0x1, -R9 ;  /* 0x0000000100009824 */ /* 0x000fe400078e0a09 */
[----:B------:R-:W-:Y:S01]  /*0220*/  @!P1 VIADD R5, R5, 0x1 ;  /* 0x0000000105059836 */ /* 0x000fe20000000000 */
[----:B------:R-:W-:Y:S02]  /*0230*/  ISETP.NE.AND P1, PT, R6, RZ, PT ;  /* 0x000000ff0600720c */ /* 0x000fe40003f25270 */
[----:B------:R-:W-:Y:S02]  /*0240*/  ISETP.GE.U32.AND P0, PT, R0, R9, PT ;  /* 0x000000090000720c */ /* 0x000fe40003f06070 */
[----:B------:R-:W-:-:S04]  /*0250*/  LOP3.LUT R0, R7, R6, RZ, 0x3c, !PT ;  /* 0x0000000607007212 */ /* 0x000fc800078e3cff */
[----:B------:R-:W-:Y:S01]  /*0260*/  ISETP.GE.AND P2, PT, R0, RZ, PT ;  /* 0x000000ff0000720c */ /* 0x000fe20003f46270 */
[----:B------:R-:W-:-:S06]  /*0270*/  VIADD R0, R2, 0x1ff ;  /* 0x000001ff02007836 */ /* 0x000fcc0000000000 */
[----:B------:R-:W-:-:S04]  /*0280*/  @P0 VIADD R5, R5, 0x1 ;  /* 0x0000000105050836 */ /* 0x000fc80000000000 */
[----:B------:R-:W-:Y:S01]  /*0290*/  IMAD.MOV.U32 R4, RZ, RZ, R5 ;  /* 0x000000ffff047224 */ /* 0x000fe200078e0005 */
[----:B------:R-:W-:-:S03]  /*02a0*/  SHF.R.S32.HI R5, RZ, 0x1f, R0 ;  /* 0x0000001fff057819 */ /* 0x000fc60000011400 */
[----:B------:R-:W-:Y:S01]  /*02b0*/  @!P2 IMAD.MOV R4, RZ, RZ, -R4 ;  /* 0x000000ffff04a224 */ /* 0x000fe200078e0a04 */
[----:B------:R-:W-:Y:S02]  /*02c0*/  @!P1 LOP3.LUT R4, RZ, R6, RZ, 0x33, !PT ;  /* 0x00000006ff049212 */ /* 0x000fe400078e33ff */
[----:B------:R-:W-:-:S03]  /*02d0*/  LEA.HI R5, R5, R0, RZ, 0x9 ;  /* 0x0000000005057211 */ /* 0x000fc600078f48ff */
[----:B------:R-:W-:Y:S02]  /*02e0*/  IMAD.SHL.U32 R8, R4, 0x8, RZ ;  /* 0x0000000804087824 */ /* 0x000fe400078e00ff */
[----:B------:R-:W-:-:S03]  /*02f0*/  IMAD.MOV R4, RZ, RZ, -R4 ;  /* 0x000000ffff047224 */ /* 0x000fc600078e0a04 */
[----:B------:R-:W-:Y:S01]  /*0300*/  LEA.HI.SX32 R5, R5, -R8, 0x17 ;  /* 0x8000000805057211 */ /* 0x000fe200078fbaff */
[----:B------:R-:W-:-:S03]  /*0310*/  IMAD R6, R6, R4, R7 ;  /* 0x0000000406067224 */ /* 0x000fc600078e0207 */
[----:B------:R-:W-:Y:S02]  /*0320*/  VIMNMX R13, R5, 0x8, PT ;  /* 0x00000008050d7848 */ /* 0x000fe40003fe0100 */
[----:B------:R-:W-:Y:S02]  /*0330*/  IABS R11, R6 ;  /* 0x00000006000b7213 */ /* 0x000fe40000000000 */
[----:B------:R-:W-:-:S04]  /*0340*/  IABS R9, R13 ;  /* 0x0000000d00097213 */ /* 0x000fc80000000000 */
[----:B------:R-:W1:Y:S08]  /*0350*/  I2F.RP R0, R9 ;  /* 0x0000000900007306 */ /* 0x000e700000209400 */
[----:B-1----:R-:W1:Y:S02]  /*0360*/  MUFU.RCP R0, R0 ;  /* 0x0000000000007308 */ /* 0x002e640000001000 */
[----:B-1----:R-:W-:-:S06]  /*0370*/  VIADD R5, R0, 0xffffffe ;  /* 0x0ffffffe00057836 */ /* 0x002fcc0000000000 */
[----:B------:R-:W1:Y:S02]  /*0380*/  F2I.FTZ.U32.TRUNC.NTZ R5, R5 ;  /* 0x0000000500057305 */ /* 0x000e64000021f000 */
[----:B-1----:R-:W-:-:S04]  /*0390*/  IMAD.MOV R10, RZ, RZ, -R5 ;  /* 0x000000ffff0a7224 */ /* 0x002fc800078e0a05 */
[----:B------:R-:W-:Y:S01]  /*03a0*/  IMAD.MOV.U32 R4, RZ, RZ, R10 ;  /* 0x000000ffff047224 */ /* 0x000fe200078e000a */
[----:B------:R-:W-:-:S03]  /*03b0*/  IABS R10, R13 ;  /* 0x0000000d000a7213 */ /* 0x000fc60000000000 */
[----:B------:R-:W-:Y:S02]  /*03c0*/  IMAD R7, R4, R9, RZ ;  /* 0x0000000904077224 */ /* 0x000fe400078e02ff */
[----:B------:R-:W-:Y:S02]  /*03d0*/  IMAD.MOV.U32 R4, RZ, RZ, RZ ;  /* 0x000000ffff047224 */ /* 0x000fe400078e00ff */
[----:B------:R-:W-:Y:S02]  /*03e0*/  IMAD.MOV R0, RZ, RZ, -R10 ;  /* 0x000000ffff007224 */ /* 0x000fe400078e0a0a */
[----:B------:R-:W-:Y:S01]  /*03f0*/  IMAD.HI.U32 R4, R5, R7, R4 ;  /* 0x0000000705047227 */ /* 0x000fe200078e0004 */
[----:B0-----:R-:W-:-:S05]  /*0400*/  LOP3.LUT R7, R90, 0xff, RZ, 0xc0, !PT ;  /* 0x000000ff5a077812 */ /* 0x001fca00078ec0ff */
        /* <DEDUP_REMOVED lines=8> */
[----:B------:R-:W-:-:S07]  /*0490*/  ISETP.GE.AND P2, PT, R0, RZ, PT ;  /* 0x000000ff0000720c */ /* 0x000fce0003f46270 */
[----:B------:R-:W-:Y:S01]  /*04a0*/  @P0 VIADD R4, R4, 0x1 ;  /* 0x0000000104040836 */ /* 0x000fe20000000000 */
[----:B------:R-:W-:-:S05]  /*04b0*/  ISETP.GT.AND P0, PT, R58, 0x3f, PT ;  /* 0x0000003f3a00780c */ /* 0x000fca0003f04270 */
[----:B------:R-:W-:Y:S01]  /*04c0*/  @!P2 IMAD.MOV R4, RZ, RZ, -R4 ;  /* 0x000000ffff04a224 */ /* 0x000fe200078e0a04 */
[----:B------:R-:W-:-:S05]  /*04d0*/  @!P1 LOP3.LUT R4, RZ, R13, RZ, 0x33, !PT ;  /* 0x0000000dff049212 */ /* 0x000fca00078e33ff */
[----:B------:R-:W-:Y:S02]  /*04e0*/  IMAD.MOV R0, RZ, RZ, -R4 ;  /* 0x000000ffff007224 */ /* 0x000fe400078e0a04 */
[----:B------:R-:W-:Y:S02]  /*04f0*/  IMAD.SHL.U32 R5, R4, 0x10, RZ ;  /* 0x0000001004057824 */ /* 0x000fe400078e00ff */
[----:B------:R-:W-:Y:S02]  /*0500*/  IMAD R0, R13, R0, R6 ;  /* 0x000000000d007224 */ /* 0x000fe400078e0206 */
[----:B------:R-:W-:Y:S02]  /*0510*/  IMAD.U32 R6, RZ, RZ, UR4 ;  /* 0x00000004ff067e24 */ /* 0x000fe4000f8e00ff */
[----:B------:R-:W-:-:S04]  /*0520*/  IMAD.IADD R0, R8, 0x1, R0 ;  /* 0x0000000108007824 */ /* 0x000fc800078e0200 */
[----:B------:R-:W-:-:S04]  /*0530*/  IMAD R7, R0, 0x200, R7 ;  /* 0x0000020000077824 */ /* 0x000fc800078e0207 */
[----:B------:R-:W-:Y:S01]  /*0540*/  VIADD R4, R7, 0x100 ;  /* 0x0000010007047836 */ /* 0x000fe20000000000 */
[----:B------:R-:W-:Y:S06]  /*0550*/  @P0 BRA `(.L_x_0) ;  /* 0x00000000004c0947 */ /* 0x000fec0003800000 */
[----:B------:R-:W-:Y:S01]  /*0560*/  IMAD.SHL.U32 R0, R90, 0x8, RZ ;  /* 0x000000085a007824 */ /* 0x000fe200078e00ff */
[----:B------:R-:W-:Y:S02]  /*0570*/  CS2R R48, SRZ ;  /* 0x0000000000307805 */ /* 0x000fe4000001ff00 */
[----:B------:R-:W-:Y:S02]  /*0580*/  CS2R R50, SRZ ;  /* 0x0000000000327805 */ /* 0x000fe4000001ff00 */
[----:B------:R-:W-:Y:S02]  /*0590*/  CS2R R52, SRZ ;  /* 0x0000000000347805 */ /* 0x000fe4000001ff00 */
[----:B------:R-:W-:Y:S01]  /*05a0*/  CS2R R54, SRZ ;  /* 0x0000000000367805 */ /* 0x000fe2000001ff00 */
[----:B------:R0:W-:Y:S01]  /*05b0*/  STL [R1+0x2bc], R0 ;  /* 0x0002bc0001007387 */ /* 0x0001e20000100800 */
[----:B------:R-:W-:Y:S02]  /*05c0*/  CS2R R40, SRZ ;  /* 0x0000000000287805 */ /* 0x000fe4000001ff00 */
[----:B------:R-:W-:-:S02]  /*05d0*/  CS2R R42, SRZ ;  /* 0x00000000002a7805 */ /* 0x000fc4000001ff00 */
[----:B------:R-:W-:Y:S02]  /*05e0*/  CS2R R44, SRZ ;  /* 0x00000000002c7805 */ /* 0x000fe4000001ff00 */
[----:B------:R-:W-:Y:S02]  /*05f0*/  CS2R R46, SRZ ;  /* 0x00000000002e7805 */ /* 0x000fe4000001ff00 */
[----:B------:R-:W-:Y:S02]  /*0600*/  CS2R R32, SRZ ;  /* 0x0000000000207805 */ /* 0x000fe4000001ff00 */
[----:B------:R-:W-:Y:S02]  /*0610*/  CS2R R34, SRZ ;  /* 0x0000000000227805 */ /* 0x000fe4000001ff00 */
[----:B------:R-:W-:Y:S02]  /*0620*/  CS2R R36, SRZ ;  /* 0x0000000000247805 */ /* 0x000fe4000001ff00 */
[----:B------:R-:W-:-:S02]  /*0630*/  CS2R R38, SRZ ;  /* 0x0000000000267805 */ /* 0x000fc4000001ff00 */
[----:B------:R-:W-:Y:S02]  /*0640*/  CS2R R24, SRZ ;  /* 0x0000000000187805 */ /* 0x000fe4000001ff00 */
[----:B------:R-:W-:Y:S02]  /*0650*/  CS2R R26, SRZ ;  /* 0x00000000001a7805 */ /* 0x000fe4000001ff00 */
[----:B------:R-:W-:Y:S02]  /*0660*/  CS2R R28, SRZ ;  /* 0x00000000001c7805 */ /* 0x000fe4000001ff00 */
[----:B------:R-:W-:Y:S01]  /*0670*/  CS2R R30, SRZ ;  /* 0x00000000001e7805 */ /* 0x000fe2000001ff00 */
[----:B0-----:R-:W-:Y:S06]  /*0680*/  BRA `(.L_x_1) ;  /* 0x0000006c00b47947 */ /* 0x001fec0003800000 */
.L_x_0:
[----:B------:R-:W-:Y:S01]  /*0690*/  IABS R15, R2 ;  /* 0x00000002000f7213 */ /* 0x000fe20000000000 */
[----:B------:R-:W-:Y:S01]  /*06a0*/  ULDC UR4, c[0x0][0x234] ;  /* 0x00008d0000047ab9 */ /* 0x000fe20000000800 */
[-C--:B------:R-:W-:Y:S01]  /*06b0*/  IABS R16, R3.reuse ;  /* 0x0000000300107213 */ /* 0x080fe20000000000 */
[----:B------:R-:W-:Y:S01]  /*06c0*/  ULDC UR5, c[0x0][0x23c] ;  /* 0x00008f0000057ab9 */ /* 0x000fe20000000800 */
[----:B------:R-:W0:Y:S01]  /*06d0*/  I2F.RP R0, R15 ;  /* 0x0000000f00007306 */ /* 0x000e220000209400 */
[----:B------:R-:W-:Y:S01]  /*06e0*/  ISETP.GE.AND P6, PT, R7, RZ, PT ;  /* 0x000000ff0700720c */ /* 0x000fe20003fc6270 */
[----:B------:R-:W-:Y:S01]  /*06f0*/  ULDC.64 UR6, c[0x0][0x218] ;  /* 0x0000860000067ab9 */ /* 0x000fe20000000a00 */
[----:B------:R-:W-:Y:S01]  /*0700*/  LOP3.LUT R62, RZ, R3, RZ, 0x33, !PT ;  /* 0x00000003ff3e7212 */ /* 0x000fe200078e33ff */
[----:B------:R-:W-:Y:S01]  /*0710*/  UMOV UR10, 0xfffffffe ;  /* 0xfffffffe000a7882 */ /* 0x000fe20000000000 */
[----:B------:R-:W-:Y:S01]  /*0720*/  LOP3.LUT R57, R90, 0x3f, RZ, 0xc0, !PT ;  /* 0x0000003f5a397812 */ /* 0x000fe200078ec0ff */
[----:B------:R-:W-:Y:S01]  /*0730*/  UMOV UR11, 0x7fffffdf ;  /* 0x7fffffdf000b7882 */ /* 0x000fe20000000000 */
[----:B------:R-:W-:Y:S01]  /*0740*/  ULDC UR13, c[0x0][0x238] ;  /* 0x00008e00000d7ab9 */ /* 0x000fe20000000800 */
[----:B------:R-:W1:Y:S01]  /*0750*/  I2F.RP R12, R16 ;  /* 0x00000010000c7306 */ /* 0x000e620000209400 */
[----:B------:R-:W-:Y:S01]  /*0760*/  ULDC.64 UR16, c[0x0][0x210] ;  /* 0x0000840000107ab9 */ /* 0x000fe20000000a00 */
[----:B------:R-:W-:Y:S01]  /*0770*/  IMAD R57, R57, UR5, RZ ;  /* 0x0000000539397c24 */ /* 0x000fe2000f8e02ff */
[----:B------:R-:W-:-:S05]  /*0780*/  UMOV UR5, URZ ;  /* 0x0000003f00057c82 */ /* 0x000fca0008000000 */
[----:B0-----:R-:W0:Y:S08]  /*0790*/  MUFU.RCP R0, R0 ;  /* 0x0000000000007308 */ /* 0x001e300000001000 */
[----:B-1----:R-:W1:Y:S01]  /*07a0*/  MUFU.RCP R12, R12 ;  /* 0x0000000c000c7308 */ /* 0x002e620000001000 */
[----:B0-----:R-:W-:Y:S01]  /*07b0*/  VIADD R8, R0, 0xffffffe ;  /* 0x0ffffffe00087836 */ /* 0x001fe20000000000 */
[----:B------:R-:W-:-:S06]  /*07c0*/  SHF.R.U32.HI R0, RZ, 0x6, R90 ;  /* 0x00000006ff007819 */ /* 0x000fcc000001165a */
[----:B------:R0:W2:Y:S01]  /*07d0*/  F2I.FTZ.U32.TRUNC.NTZ R9, R8 ;  /* 0x0000000800097305 */ /* 0x0000a2000021f000 */
[----:B-1----:R-:W-:Y:S01]  /*07e0*/  VIADD R10, R12, 0xffffffe ;  /* 0x0ffffffe0c0a7836 */ /* 0x002fe20000000000 */
[----:B------:R-:W-:-:S06]  /*07f0*/  IABS R12, R7 ;  /* 0x00000007000c7213 */ /* 0x000fcc0000000000 */
[----:B------:R1:W3:Y:S01]  /*0800*/  F2I.FTZ.U32.TRUNC.NTZ R11, R10 ;  /* 0x0000000a000b7305 */ /* 0x0002e2000021f000 */
[----:B0-----:R-:W-:Y:S02]  /*0810*/  IMAD.MOV.U32 R8, RZ, RZ, RZ ;  /* 0x000000ffff087224 */ /* 0x001fe400078e00ff */
[----:B--2---:R-:W-:Y:S01]  /*0820*/  IMAD.MOV R14, RZ, RZ, -R9 ;  /* 0x000000ffff0e7224 */ /* 0x004fe200078e0a09 */
[----:B-1----:R-:W-:-:S03]  /*0830*/  SGXT.U32 R10, R0, 0x2 ;  /* 0x00000002000a781a */ /* 0x002fc60000000000 */
[----:B------:R-:W-:Y:S01]  /*0840*/  IMAD R13, R14, R15, RZ ;  /* 0x0000000f0e0d7224 */ /* 0x000fe200078e02ff */
[----:B------:R-:W-:Y:S01]  /*0850*/  LOP3.LUT R21, R5, R10, RZ, 0xfc, !PT ;  /* 0x0000000a05157212 */ /* 0x000fe200078efcff */
[----:B------:R-:W-:Y:S02]  /*0860*/  IMAD.MOV.U32 R10, RZ, RZ, RZ ;  /* 0x000000ffff0a7224 */ /* 0x000fe400078e00ff */
[----:B---3--:R-:W-:Y:S01]  /*0870*/  IMAD.MOV R14, RZ, RZ, -R11 ;  /* 0x000000ffff0e7224 */ /* 0x008fe200078e0a0b */
[----:B------:R-:W-:Y:S01]  /*0880*/  LOP3.LUT R22, R21, 0x8, RZ, 0xfc, !PT ;  /* 0x0000000815167812 */ /* 0x000fe200078efcff */
[----:B------:R-:W-:Y:S01]  /*0890*/  IMAD.HI.U32 R9, R9, R13, R8 ;  /* 0x0000000d09097227 */ /* 0x000fe200078e0008 */
[----:B------:R-:W-:Y:S02]  /*08a0*/  LEA.HI R8, R90, R5, RZ, 0x1a ;  /* 0x000000055a087211 */ /* 0x000fe400078fd0ff */
[----:B------:R-:W-:Y:S01]  /*08b0*/  LOP3.LUT R23, R21, 0x4, RZ, 0xfc, !PT ;  /* 0x0000000415177812 */ /* 0x000fe200078efcff */
[----:B------:R-:W-:Y:S01]  /*08c0*/  IMAD.MOV.U32 R13, RZ, RZ, R14 ;  /* 0x000000ffff0d7224 */ /* 0x000fe200078e000e */
[----:B------:R-:W-:Y:S01]  /*08d0*/  IABS R14, R4 ;  /* 0x00000004000e7213 */ /* 0x000fe20000000000 */
[----:B------:R-:W-:Y:S01]  /*08e0*/  IMAD.HI.U32 R0, R9, R12, RZ ;  /* 0x0000000c09007227 */ /* 0x000fe200078e00ff */
[----:B------:R-:W-:-:S02]  /*08f0*/  IABS R17, R22 ;  /* 0x0000001600117213 */ /* 0x000fc40000000000 */
[----:B------:R-:W-:Y:S01]  /*0900*/  IABS R18, R23 ;  /* 0x0000001700127213 */ /* 0x000fe20000000000 */
[----:B------:R-:W-:Y:S01]  /*0910*/  IMAD R13, R13, R16, RZ ;  /* 0x000000100d0d7224 */ /* 0x000fe200078e02ff */
[----:B------:R-:W-:Y:S01]  /*0920*/  IABS R19, R21 ;  /* 0x0000001500137213 */ /* 0x000fe20000000000 */
[----:B------:R-:W-:Y:S02]  /*0930*/  IMAD.MOV R0, RZ, RZ, -R0 ;  /* 0x000000ffff007224 */ /* 0x000fe400078e0a00 */
[----:B------:R-:W-:-:S04]  /*0940*/  IMAD.HI.U32 R11, R11, R13, R10 ;  /* 0x0000000d0b0b7227 */ /* 0x000fc800078e000a */
[----:B------:R-:W-:Y:S02]  /*0950*/  VIADD R10, R8, 0xc ;  /* 0x0000000c080a7836 */ /* 0x000fe40000000000 */
[----:B------:R-:W-:Y:S02]  /*0960*/  IMAD.MOV.U32 R8, RZ, RZ, R14 ;  /* 0x000000ffff087224 */ /* 0x000fe400078e000e */
[----:B------:R-:W-:Y:S01]  /*0970*/  IMAD R0, R15, R0, R12 ;  /* 0x000000000f007224 */ /* 0x000fe200078e020c */
[----:B------:R-:W-:Y:S01]  /*0980*/  IABS R14, R10 ;  /* 0x0000000a000e7213 */ /* 0x000fe20000000000 */
[----:B------:R-:W-:-:S03]  /*0990*/  IMAD.HI.U32 R9, R9, R8, RZ ;  /* 0x0000000809097227 */ /* 0x000fc600078e00ff */
[----:B------:R-:W-:Y:S01]  /*09a0*/  ISETP.GT.U32.AND P0, PT, R15, R0, PT ;  /* 0x000000000f00720c */ /* 0x000fe20003f04070 */
[----:B------:R-:W-:Y:S02]  /*09b0*/  IMAD.MOV R13, RZ, RZ, -R9 ;  /* 0x000000ffff0d7224 */ /* 0x000fe400078e0a09 */
[----:B------:R-:W-:-:S04]  /*09c0*/  IMAD.HI.U32 R12, R11, R17, RZ ;  /* 0x000000110b0c7227 */ /* 0x000fc800078e00ff */
[----:B------:R-:W-:Y:S02]  /*09d0*/  IMAD R8, R15, R13, R8 ;  /* 0x0000000d0f087224 */ /* 0x000fe400078e0208 */
[----:B------:R-:W-:-:S03]  /*09e0*/  IMAD.HI.U32 R9, R11, R14, RZ ;  /* 0x0000000e0b097227 */ /* 0x000fc600078e00ff */
[----:B------:R-:W-:Y:S01]  /*09f0*/  ISETP.GT.U32.AND P1, PT, R15, R8, PT ;  /* 0x000000080f00720c */ /* 0x000fe20003f24070 */
[----:B------:R-:W-:-:S04]  /*0a00*/  IMAD.HI.U32 R13, R11, R18, RZ ;  /* 0x000000120b0d7227 */ /* 0x000fc800078e00ff */
[----:B------:R-:W-:Y:S02]  /*0a10*/  IMAD.MOV R12, RZ, RZ, -R12 ;  /* 0x000000ffff0c7224 */ /* 0x000fe400078e0a0c */
[----:B------:R-:W-:-:S04]  /*0a20*/  IMAD.HI.U32 R11, R11, R19, RZ ;  /* 0x000000130b0b7227 */ /* 0x000fc800078e00ff */
[----:B------:R-:W-:Y:S02]  /*0a30*/  IMAD.MOV R9, RZ, RZ, -R9 ;  /* 0x000000ffff097224 */ /* 0x000fe400078e0a09 */
[C---:B------:R-:W-:Y:S01]  /*0a40*/  IMAD R12, R16.reuse, R12, R17 ;  /* 0x0000000c100c7224 */ /* 0x040fe200078e0211 */
[----:B------:R-:W-:Y:S01]  /*0a50*/  SHF.R.U32.HI R17, RZ, 0x5, R90 ;  /* 0x00000005ff117819 */ /* 0x000fe2000001165a */
[----:B------:R-:W-:Y:S02]  /*0a60*/  IMAD.MOV R20, RZ, RZ, -R11 ;  /* 0x000000ffff147224 */ /* 0x000fe400078e0a0b */
[C---:B------:R-:W-:Y:S01]  /*0a70*/  IMAD R11, R16.reuse, R9, R14 ;  /* 0x00000009100b7224 */ /* 0x040fe200078e020e */
[----:B------:R-:W-:Y:S01]  /*0a80*/  ISETP.GT.U32.AND P2, PT, R16, R12, PT ;  /* 0x0000000c1000720c */ /* 0x000fe20003f44070 */
[--C-:B------:R-:W-:Y:S01]  /*0a90*/  @!P0 IMAD.IADD R0, R0, 0x1, -R15.reuse ;  /* 0x0000000100008824 */ /* 0x100fe200078e0a0f */
[----:B------:R-:W-:Y:S01]  /*0aa0*/  SHF.R.S32.HI R9, RZ, 0x1f, R58 ;  /* 0x0000001fff097819 */ /* 0x000fe2000001143a */
[----:B------:R-:W-:Y:S01]  /*0ab0*/  @!P1 IMAD.IADD R8, R8, 0x1, -R15 ;  /* 0x0000000108089824 */ /* 0x000fe200078e0a0f */
[C---:B------:R-:W-:Y:S01]  /*0ac0*/  ISETP.GT.U32.AND P5, PT, R16.reuse, R11, PT ;  /* 0x0000000b1000720c */ /* 0x040fe20003fa4070 */
[----:B------:R-:W-:Y:S01]  /*0ad0*/  IMAD.MOV R13, RZ, RZ, -R13 ;  /* 0x000000ffff0d7224 */ /* 0x000fe200078e0a0d */
[C---:B------:R-:W-:Y:S01]  /*0ae0*/  ISETP.GT.U32.AND P1, PT, R15.reuse, R0, PT ;  /* 0x000000000f00720c */ /* 0x040fe20003f24070 */
[C---:B------:R-:W-:Y:S01]  /*0af0*/  IMAD R14, R16.reuse, R20, R19 ;  /* 0x00000014100e7224 */ /* 0x040fe200078e0213 */
[----:B------:R-:W-:Y:S01]  /*0b00*/  ISETP.GT.U32.AND P0, PT, R15, R8, PT ;  /* 0x000000080f00720c */ /* 0x000fe20003f04070 */
[C---:B------:R-:W-:Y:S01]  /*0b10*/  IMAD R13, R16.reuse, R13, R18 ;  /* 0x0000000d100d7224 */ /* 0x040fe200078e0212 */
[----:B------:R-:W-:Y:S01]  /*0b20*/  LEA.HI R58, R9, R58, RZ, 0x6 ;  /* 0x0000003a093a7211 */ /* 0x000fe200078f30ff */
[----:B------:R-:W0:Y:S01]  /*0b30*/  LDC R18, c[0x0][0x238] ;  /* 0x00008e00ff127b82 */ /* 0x000e220000000800 */
[----:B------:R-:W-:Y:S01]  /*0b40*/  ISETP.GT.U32.AND P4, PT, R16, R14, PT ;  /* 0x0000000e1000720c */ /* 0x000fe20003f84070 */
[----:B------:R-:W-:Y:S01]  /*0b50*/  @!P2 IMAD.IADD R12, R12, 0x1, -R16 ;  /* 0x000000010c0ca824 */ /* 0x000fe200078e0a10 */
[----:B------:R-:W-:-:S02]  /*0b60*/  ISETP.GT.U32.AND P3, PT, R16, R13, PT ;  /* 0x0000000d1000720c */ /* 0x000fc40003f64070 */
[----:B------:R-:W-:Y:S01]  /*0b70*/  LOP3.LUT R9, RZ, R2, RZ, 0x33, !PT ;  /* 0x00000002ff097212 */ /* 0x000fe200078e33ff */
[----:B------:R-:W-:Y:S01]  /*0b80*/  @!P5 IMAD.IADD R11, R11, 0x1, -R16 ;  /* 0x000000010b0bd824 */ /* 0x000fe200078e0a10 */
[----:B------:R-:W-:Y:S01]  /*0b90*/  ISETP.GE.AND P5, PT, R4, RZ, PT ;  /* 0x000000ff0400720c */ /* 0x000fe20003fa6270 */
[--C-:B------:R-:W-:Y:S01]  /*0ba0*/  @!P1 IMAD.IADD R0, R0, 0x1, -R15.reuse ;  /* 0x0000000100009824 */ /* 0x100fe200078e0a0f */
[----:B------:R-:W-:Y:S01]  /*0bb0*/  ISETP.GT.U32.AND P1, PT, R16, R12, PT ;  /* 0x0000000c1000720c */ /* 0x000fe20003f24070 */
[----:B------:R-:W-:Y:S01]  /*0bc0*/  @!P0 IMAD.IADD R8, R8, 0x1, -R15 ;  /* 0x0000000108088824 */ /* 0x000fe200078e0a0f */
[----:B------:R-:W-:Y:S01]  /*0bd0*/  ISETP.GT.U32.AND P2, PT, R16, R11, PT ;  /* 0x0000000b1000720c */ /* 0x000fe20003f44070 */
[----:B------:R-:W-:Y:S01]  /*0be0*/  @!P6 IMAD.MOV R0, RZ, RZ, -R0 ;  /* 0x000000ffff00e224 */ /* 0x000fe200078e0a00 */
[----:B------:R-:W-:Y:S01]  /*0bf0*/  ISETP.GE.AND P0, PT, R10, RZ, PT ;  /* 0x000000ff0a00720c */ /* 0x000fe20003f06270 */
[--C-:B------:R-:W-:Y:S01]  /*0c00*/  @!P4 IMAD.IADD R14, R14, 0x1, -R16.reuse ;  /* 0x000000010e0ec824 */ /* 0x100fe200078e0a10 */
[----:B------:R-:W-:Y:S01]  /*0c10*/  ISETP.GE.AND P6, PT, R21, RZ, PT ;  /* 0x000000ff1500720c */ /* 0x000fe20003fc6270 */
[----:B------:R-:W-:Y:S01]  /*0c20*/  @!P3 IMAD.IADD R13, R13, 0x1, -R16 ;  /* 0x000000010d0db824 */ /* 0x000fe200078e0a10 */
[----:B------:R-:W-:-:S02]  /*0c30*/  R2UR UR18, R17 ;  /* 0x00000000111272ca */ /* 0x000fc400000e0000 */
[C---:B------:R-:W-:Y:S01]  /*0c40*/  ISETP.GT.U32.AND P4, PT, R16.reuse, R14, PT ;  /* 0x0000000e1000720c */ /* 0x040fe20003f84070 */
[----:B------:R-:W-:Y:S01]  /*0c50*/  @!P5 IMAD.MOV R8, RZ, RZ, -R8 ;  /* 0x000000ffff08d224 */ /* 0x000fe200078e0a08 */
[----:B------:R-:W-:Y:S01]  /*0c60*/  ISETP.GT.U32.AND P3, PT, R16, R13, PT ;  /* 0x0000000d1000720c */ /* 0x000fe20003f64070 */
[--C-:B------:R-:W-:Y:S01]  /*0c70*/  @!P1 IMAD.IADD R12, R12, 0x1, -R16.reuse ;  /* 0x000000010c0c9824 */ /* 0x100fe200078e0a10 */
[----:B------:R-:W-:Y:S01]  /*0c80*/  ISETP.NE.AND P1, PT, R2, RZ, PT ;  /* 0x000000ff0200720c */ /* 0x000fe20003f25270 */
[--C-:B------:R-:W-:Y:S01]  /*0c90*/  @!P2 IMAD.IADD R11, R11, 0x1, -R16.reuse ;  /* 0x000000010b0ba824 */ /* 0x100fe200078e0a10 */
[----:B------:R-:W-:Y:S01]  /*0ca0*/  ISETP.GE.AND P5, PT, R22, RZ, PT ;  /* 0x000000ff1600720c */ /* 0x000fe20003fa6270 */
[C---:B0-----:R-:W-:Y:S01]  /*0cb0*/  IMAD R52, R18.reuse, 0x3e, RZ ;  /* 0x0000003e12347824 */ /* 0x041fe200078e02ff */
[C---:B------:R-:W-:Y:S01]  /*0cc0*/  SEL R2, R9.reuse, R0, !P1 ;  /* 0x0000000009027207 */ /* 0x040fe20004800000 */
[----:B------:R-:W-:Y:S01]  /*0cd0*/  @!P0 IMAD.MOV R11, RZ, RZ, -R11 ;  /* 0x000000ffff0b8224 */ /* 0x000fe200078e0a0b */
[----:B------:R-:W-:Y:S01]  /*0ce0*/  SEL R9, R9, R8, !P1 ;  /* 0x0000000809097207 */ /* 0x000fe20004800000 */
[----:B------:R-:W-:Y:S01]  /*0cf0*/  IMAD R54, R18, 0x3d, RZ ;  /* 0x0000003d12367824 */ /* 0x000fe200078e02ff */
[----:B------:R-:W-:Y:S01]  /*0d00*/  ISETP.NE.AND P1, PT, R3, RZ, PT ;  /* 0x000000ff0300720c */ /* 0x000fe20003f25270 */
[----:B------:R-:W-:Y:S01]  /*0d10*/  @!P4 IMAD.IADD R14, R14, 0x1, -R16 ;  /* 0x000000010e0ec824 */ /* 0x000fe200078e0a10 */
[----:B------:R-:W-:Y:S01]  /*0d20*/  SHF.R.S32.HI R93, RZ, 0x1f, R52 ;  /* 0x0000001fff5d7819 */ /* 0x000fe20000011434 */
[----:B------:R-:W-:Y:S01]  /*0d30*/  IMAD R3, R9, UR4, RZ ;  /* 0x0000000409037c24 */ /* 0x000fe2000f8e02ff */
[----:B------:R-:W-:Y:S01]  /*0d40*/  SEL R59, R62, R11, !P1 ;  /* 0x0000000b3e3b7207 */ /* 0x000fe20004800000 */
[----:B------:R-:W-:Y:S01]  /*0d50*/  IMAD R11, R18, 0x3f, RZ ;  /* 0x0000003f120b7824 */ /* 0x000fe200078e02ff */
[----:B------:R-:W-:Y:S01]  /*0d60*/  SHF.R.S32.HI R95, RZ, 0x1f, R54 ;  /* 0x0000001fff5f7819 */ /* 0x000fe20000011436 */
[----:B------:R-:W-:Y:S01]  /*0d70*/  @!P3 IMAD.IADD R13, R13, 0x1, -R16 ;  /* 0x000000010d0db824 */ /* 0x000fe200078e0a10 */
[----:B------:R-:W-:Y:S01]  /*0d80*/  SHF.R.S32.HI R22, RZ, 0x1f, R3 ;  /* 0x0000001fff167819 */ /* 0x000fe20000011403 */
[----:B------:R-:W-:Y:S01]  /*0d90*/  IMAD R2, R2, UR4, RZ ;  /* 0x0000000402027c24 */ /* 0x000fe2000f8e02ff */
[CC--:B------:R-:W-:Y:S01]  /*0da0*/  IADD3 RZ, P3, R3.reuse, R11.reuse, RZ ;  /* 0x0000000b03ff7210 */ /* 0x0c0fe20007f7e0ff */
[----:B------:R-:W-:Y:S01]  /*0db0*/  @!P5 IMAD.MOV R12, RZ, RZ, -R12 ;  /* 0x000000ffff0cd224 */ /* 0x000fe200078e0a0c */
[----:B------:R-:W-:Y:S01]  /*0dc0*/  SHF.R.S32.HI R91, RZ, 0x1f, R11 ;  /* 0x0000001fff5b7819 */ /* 0x000fe2000001140b */
[----:B------:R-:W-:Y:S01]  /*0dd0*/  @!P6 IMAD.MOV R14, RZ, RZ, -R14 ;  /* 0x000000ffff0ee224 */ /* 0x000fe200078e0a0e */
[CC--:B------:R-:W-:Y:S01]  /*0de0*/  IADD3 R96, P5, R3.reuse, R52.reuse, RZ ;  /* 0x0000003403607210 */ /* 0x0c0fe20007fbe0ff */
[----:B------:R-:W-:Y:S01]  /*0df0*/  IMAD R64, R18, 0x3c, RZ ;  /* 0x0000003c12407824 */ /* 0x000fe200078e02ff */
[----:B------:R-:W-:Y:S01]  /*0e00*/  IADD3 R94, P6, R2, R52, RZ ;  /* 0x00000034025e7210 */ /* 0x000fe20007fde0ff */
[----:B------:R-:W-:Y:S01]  /*0e10*/  IMAD.X R92, R22, 0x1, R91, P3 ;  /* 0x00000001165c7824 */ /* 0x000fe200018e065b */
[----:B------:R-:W-:Y:S01]  /*0e20*/  IADD3 RZ, P4, R2, R11, RZ ;  /* 0x0000000b02ff7210 */ /* 0x000fe20007f9e0ff */
[----:B------:R0:W-:Y:S01]  /*0e30*/  STL [R1+0x2b0], R96 ;  /* 0x0002b06001007387 */ /* 0x0001e20000100800 */
[----:B------:R-:W-:Y:S01]  /*0e40*/  SHF.R.S32.HI R56, RZ, 0x1f, R2 ;  /* 0x0000001fff387819 */ /* 0x000fe20000011402 */
[C---:B------:R-:W-:Y:S01]  /*0e50*/  IMAD R66, R18.reuse, 0x3b, RZ ;  /* 0x0000003b12427824 */ /* 0x040fe200078e02ff */
[----:B------:R-:W-:Y:S01]  /*0e60*/  SHF.R.S32.HI R97, RZ, 0x1f, R64 ;  /* 0x0000001fff617819 */ /* 0x000fe20000011440 */
[----:B------:R1:W-:Y:S01]  /*0e70*/  STL [R1+0x2a8], R94 ;  /* 0x0002a85e01007387 */ /* 0x0003e20000100800 */
[----:B------:R-:W-:Y:S01]  /*0e80*/  IMAD R67, R18, 0x3a, RZ ;  /* 0x0000003a12437824 */ /* 0x000fe200078e02ff */
[----:B------:R-:W-:Y:S01]  /*0e90*/  SEL R60, R62, R12, !P1 ;  /* 0x0000000c3e3c7207 */ /* 0x000fe20004800000 */
[C---:B------:R-:W-:Y:S01]  /*0ea0*/  IMAD R68, R18.reuse, 0x39, RZ ;  /* 0x0000003912447824 */ /* 0x040fe200078e02ff */
[----:B------:R2:W-:Y:S01]  /*0eb0*/  STL [R1+0x2b8], R92 ;  /* 0x0002b85c01007387 */ /* 0x0005e20000100800 */
[----:B------:R-:W-:Y:S01]  /*0ec0*/  SHF.R.S32.HI R99, RZ, 0x1f, R66 ;  /* 0x0000001fff637819 */ /* 0x000fe20000011442 */
[C---:B------:R-:W-:Y:S01]  /*0ed0*/  IMAD R69, R18.reuse, 0x38, RZ ;  /* 0x0000003812457824 */ /* 0x040fe200078e02ff */
[-C--:B0-----:R-:W-:Y:S01]  /*0ee0*/  IADD3 R96, P3, R3, R54.reuse, RZ ;  /* 0x0000003603607210 */ /* 0x081fe20007f7e0ff */
[----:B------:R-:W-:Y:S01]  /*0ef0*/  IMAD R70, R18, 0x37, RZ ;  /* 0x0000003712467824 */ /* 0x000fe200078e02ff */
[----:B------:R-:W-:Y:S01]  /*0f00*/  SHF.R.S32.HI R101, RZ, 0x1f, R67 ;  /* 0x0000001fff657819 */ /* 0x000fe20000011443 */
[----:B-1----:R-:W-:Y:S01]  /*0f10*/  IMAD.X R94, R56, 0x1, R91, P4 ;  /* 0x00000001385e7824 */ /* 0x002fe200020e065b */
[----:B------:R-:W-:Y:S01]  /*0f20*/  SHF.R.S32.HI R103, RZ, 0x1f, R68 ;  /* 0x0000001fff677819 */ /* 0x000fe20000011444 */
[----:B------:R-:W-:Y:S01]  /*0f30*/  IMAD.X R91, R22, 0x1, R93, P5 ;  /* 0x00000001165b7824 */ /* 0x000fe200028e065d */
[----:B------:R-:W-:Y:S01]  /*0f40*/  STL [R1+0x2a0], R96 ;  /* 0x0002a06001007387 */ /* 0x000fe20000100800 */
[----:B--2---:R-:W-:Y:S01]  /*0f50*/  IADD3 R92, P4, R2, R54, RZ ;  /* 0x00000036025c7210 */ /* 0x004fe20007f9e0ff */
[C---:B------:R-:W-:Y:S01]  /*0f60*/  IMAD R71, R18.reuse, 0x36, RZ ;  /* 0x0000003612477824 */ /* 0x040fe200078e02ff */
[----:B------:R-:W-:Y:S01]  /*0f70*/  SHF.R.S32.HI R105, RZ, 0x1f, R69 ;  /* 0x0000001fff697819 */ /* 0x000fe20000011445 */
[----:B------:R0:W-:Y:S01]  /*0f80*/  STL [R1+0x2b4], R94 ;  /* 0x0002b45e01007387 */ /* 0x0001e20000100800 */
[----:B------:R-:W-:Y:S01]  /*0f90*/  SHF.R.S32.HI R107, RZ, 0x1f, R70 ;  /* 0x0000001fff6b7819 */ /* 0x000fe20000011446 */
[C---:B------:R-:W-:Y:S01]  /*0fa0*/  IMAD R72, R18.reuse, 0x35, RZ ;  /* 0x0000003512487824 */ /* 0x040fe200078e02ff */
[----:B------:R-:W-:Y:S01]  /*0fb0*/  SHF.R.S32.HI R109, RZ, 0x1f, R71 ;  /* 0x0000001fff6d7819 */ /* 0x000fe20000011447 */
[----:B------:R1:W-:Y:S01]  /*0fc0*/  STL [R1+0x298], R92 ;  /* 0x0002985c01007387 */ /* 0x0003e20000100800 */
[C---:B------:R-:W-:Y:S01]  /*0fd0*/  IMAD R73, R18.reuse, 0x34, RZ ;  /* 0x0000003412497824 */ /* 0x040fe200078e02ff */
[----:B------:R-:W-:Y:S01]  /*0fe0*/  ISETP.GE.AND P2, PT, R23, RZ, PT ;  /* 0x000000ff1700720c */ /* 0x000fe20003f46270 */
[C---:B------:R-:W-:Y:S01]  /*0ff0*/  IMAD R74, R18.reuse, 0x33, RZ ;  /* 0x00000033124a7824 */ /* 0x040fe200078e02ff */
[----:B------:R2:W-:Y:S01]  /*1000*/  STL [R1+0x2ac], R91 ;  /* 0x0002ac5b01007387 */ /* 0x0005e20000100800 */
[----:B------:R-:W-:Y:S01]  /*1010*/  SHF.R.S32.HI R111, RZ, 0x1f, R72 ;  /* 0x0000001fff6f7819 */ /* 0x000fe20000011448 */
[C---:B------:R-:W-:Y:S01]  /*1020*/  IMAD R75, R18.reuse, 0x32, RZ ;  /* 0x00000032124b7824 */ /* 0x040fe200078e02ff */
[CC--:B0-----:R-:W-:Y:S01]  /*1030*/  IADD3 R94, P5, R3.reuse, R64.reuse, RZ ;  /* 0x00000040035e7210 */ /* 0x0c1fe20007fbe0ff */
[----:B------:R-:W-:Y:S01]  /*1040*/  IMAD R76, R18, 0x31, RZ ;  /* 0x00000031124c7824 */ /* 0x000fe200078e02ff */
[----:B------:R-:W-:Y:S01]  /*1050*/  SHF.R.S32.HI R113, RZ, 0x1f, R73 ;  /* 0x0000001fff717819 */ /* 0x000fe20000011449 */
[----:B-1----:R-:W-:Y:S01]  /*1060*/  IMAD.X R92, R56, 0x1, R93, P6 ;  /* 0x00000001385c7824 */ /* 0x002fe200030e065d */
[----:B------:R-:W-:Y:S01]  /*1070*/  SHF.R.S32.HI R115, RZ, 0x1f, R74 ;  /* 0x0000001fff737819 */ /* 0x000fe2000001144a */
[----:B------:R-:W-:Y:S01]  /*1080*/  STL [R1+0x290], R94 ;  /* 0x0002905e01007387 */ /* 0x000fe20000100800 */
[----:B------:R-:W-:Y:S01]  /*1090*/  SHF.R.S32.HI R117, RZ, 0x1f, R75 ;  /* 0x0000001fff757819 */ /* 0x000fe2000001144b */
[----:B------:R-:W-:Y:S01]  /*10a0*/  IMAD R77, R18, 0x30, RZ ;  /* 0x00000030124d7824 */ /* 0x000fe200078e02ff */
[----:B--2---:R-:W-:Y:S01]  /*10b0*/  IADD3 R91, P6, R2, R64, RZ ;  /* 0x00000040025b7210 */ /* 0x004fe20007fde0ff */
[----:B------:R-:W-:Y:S01]  /*10c0*/  IMAD.X R64, R22, 0x1, R95, P3 ;  /* 0x0000000116407824 */ /* 0x000fe200018e065f */
[----:B------:R0:W-:Y:S01]  /*10d0*/  STL [R1+0x2a4], R92 ;  /* 0x0002a45c01007387 */ /* 0x0001e20000100800 */
[----:B------:R-:W-:Y:S01]  /*10e0*/  SHF.R.S32.HI R119, RZ, 0x1f, R76 ;  /* 0x0000001fff777819 */ /* 0x000fe2000001144c */
[C---:B------:R-:W-:Y:S01]  /*10f0*/  IMAD R78, R18.reuse, 0x2f, RZ ;  /* 0x0000002f124e7824 */ /* 0x040fe200078e02ff */
[----:B------:R-:W-:Y:S01]  /*1100*/  SHF.R.S32.HI R121, RZ, 0x1f, R77 ;  /* 0x0000001fff797819 */ /* 0x000fe2000001144d */
[----:B------:R1:W-:Y:S01]  /*1110*/  STL [R1+0x288], R91 ;  /* 0x0002885b01007387 */ /* 0x0003e20000100800 */
[C---:B------:R-:W-:Y:S01]  /*1120*/  IMAD R79, R18.reuse, 0x2e, RZ ;  /* 0x0000002e124f7824 */ /* 0x040fe200078e02ff */
[----:B------:R-:W-:Y:S01]  /*1130*/  SHF.R.S32.HI R25, RZ, 0x1f, R18 ;  /* 0x0000001fff197819 */ /* 0x000fe20000011412 */
        /* <DEDUP_REMOVED lines=20> */
[----:B------:R-:W-:Y:S01]  /*1280*/  UIADD3 UR4, UR12, 0x8000, URZ ;  /* 0x000080000c047890 */ /* 0x000fe2000fffe03f */
[----:B------:R-:W-:Y:S01]  /*1290*/  SHF.R.S32.HI R135, RZ, 0x1f, R84 ;  /* 0x0000001fff877819 */ /* 0x000fe20000011454 */
[----:B------:R2:W-:Y:S01]  /*12a0*/  STL [R1+0x28c], R66 ;  /* 0x00028c4201007387 */ /* 0x0005e20000100800 */
[C---:B------:R-:W-:Y:S01]  /*12b0*/  IMAD R86, R18.reuse, 0x27, RZ ;  /* 0x0000002712567824 */ /* 0x040fe200078e02ff */
[CC--:B0-----:R-:W-:Y:S01]  /*12c0*/  IADD3 R91, P5, R3.reuse, R67.reuse, RZ ;  /* 0x00000043035b7210 */ /* 0x0c1fe20007fbe0ff */
[C---:B------:R-:W-:Y:S01]  /*12d0*/  IMAD R87, R18.reuse, 0x26, RZ ;  /* 0x0000002612577824 */ /* 0x040fe200078e02ff */
[----:B------:R-:W-:Y:S01]  /*12e0*/  SHF.R.S32.HI R137, RZ, 0x1f, R85 ;  /* 0x0000001fff897819 */ /* 0x000fe20000011455 */
[----:B------:R-:W-:Y:S01]  /*12f0*/  IMAD R88, R18, 0x25, RZ ;  /* 0x0000002512587824 */ /* 0x000fe200078e02ff */
[----:B------:R-:W-:Y:S01]  /*1300*/  SHF.R.S32.HI R139, RZ, 0x1f, R86 ;  /* 0x0000001fff8b7819 */ /* 0x000fe20000011456 */
[----:B-1----:R-:W-:Y:S01]  /*1310*/  IMAD.X R64, R56, 0x1, R97, P6 ;  /* 0x0000000138407824 */ /* 0x002fe200030e0661 */
        /* <DEDUP_REMOVED lines=11> */
[----:B------:R-:W-:Y:S01]  /*13d0*/  USHF.R.U32.HI UR4, URZ, 0x4, UR4 ;  /* 0x000000043f047899 */ /* 0x000fe20008011604 */
[----:B------:R-:W-:Y:S01]  /*13e0*/  SHF.R.S32.HI R65, RZ, 0x1f, R50 ;  /* 0x0000001fff417819 */ /* 0x000fe20000011432 */
[----:B------:R2:W-:Y:S01]  /*13f0*/  STL [R1+0x27c], R67 ;  /* 0x00027c4301007387 */ /* 0x0005e20000100800 */
[C---:B------:R-:W-:Y:S01]  /*1400*/  IMAD R46, R18.reuse, 0x21, RZ ;  /* 0x00000021122e7824 */ /* 0x040fe200078e02ff */
[CC--:B0-----:R-:W-:Y:S01]  /*1410*/  IADD3 R64, P3, R3.reuse, R68.reuse, RZ ;  /* 0x0000004403407210 */ /* 0x0c1fe20007f7e0ff */
[C---:B------:R-:W-:Y:S01]  /*1420*/  IMAD.SHL.U32 R44, R18.reuse, 0x20, RZ ;  /* 0x00000020122c7824 */ /* 0x040fe200078e00ff */
[----:B------:R-:W-:Y:S01]  /*1430*/  SHF.R.S32.HI R63, RZ, 0x1f, R48 ;  /* 0x0000001fff3f7819 */ /* 0x000fe20000011430 */
[----:B------:R-:W-:Y:S01]  /*1440*/  IMAD R42, R18, 0x1f, RZ ;  /* 0x0000001f122a7824 */ /* 0x000fe200078e02ff */
[----:B------:R-:W-:Y:S01]  /*1450*/  SHF.R.S32.HI R55, RZ, 0x1f, R46 ;  /* 0x0000001fff377819 */ /* 0x000fe2000001142e */
[----:B-1----:R-:W-:Y:S01]  /*1460*/  IMAD.X R66, R56, 0x1, R99, P4 ;  /* 0x0000000138427824 */ /* 0x002fe200020e0663 */
[----:B------:R0:W-:Y:S01]  /*1470*/  STL [R1+0x260], R64 ;  /* 0x0002604001007387 */ /* 0x0001e20000100800 */
[----:B------:R-:W-:Y:S01]  /*1480*/  SHF.R.S32.HI R53, RZ, 0x1f, R44 ;  /* 0x0000001fff357819 */ /* 0x000fe2000001142c */
[----:B------:R-:W-:Y:S01]  /*1490*/  IMAD R40, R18, 0x1e, RZ ;  /* 0x0000001e12287824 */ /* 0x000fe200078e02ff */
[----:B--2---:R-:W-:Y:S01]  /*14a0*/  IADD3 R67, P4, R2, R68, RZ ;  /* 0x0000004402437210 */ /* 0x004fe20007f9e0ff */
[----:B------:R1:W-:Y:S01]  /*14b0*/  STL [R1+0x274], R66 ;  /* 0x0002744201007387 */ /* 0x0003e20000100800 */
[----:B------:R-:W-:Y:S01]  /*14c0*/  SHF.R.S32.HI R51, RZ, 0x1f, R42 ;  /* 0x0000001fff337819 */ /* 0x000fe2000001142a */
[C---:B------:R-:W-:Y:S01]  /*14d0*/  IMAD R38, R18.reuse, 0x1d, RZ ;  /* 0x0000001d12267824 */ /* 0x040fe200078e02ff */
[----:B------:R-:W-:Y:S01]  /*14e0*/  SHF.R.S32.HI R49, RZ, 0x1f, R40 ;  /* 0x0000001fff317819 */ /* 0x000fe20000011428 */
[----:B------:R2:W-:Y:S01]  /*14f0*/  STL [R1+0x258], R67 ;  /* 0x0002584301007387 */ /* 0x0005e20000100800 */
[----:B------:R-:W-:Y:S01]  /*1500*/  IMAD R36, R18, 0x1c, RZ ;  /* 0x0000001c12247824 */ /* 0x000fe200078e02ff */
[----:B------:R-:W-:Y:S01]  /*1510*/  USGXT.U32 UR4, UR4, 0xe ;  /* 0x0000000e0404789a */ /* 0x000fe20008000000 */
[--C-:B0-----:R-:W-:Y:S01]  /*1520*/  IMAD.X R64, R22, 0x1, R101.reuse, P5 ;  /* 0x0000000116407824 */ /* 0x101fe200028e0665 */
[----:B------:R-:W-:Y:S01]  /*1530*/  SHF.R.S32.HI R47, RZ, 0x1f, R38 ;  /* 0x0000001fff2f7819 */ /* 0x000fe20000011426 */
[C---:B------:R-:W-:Y:S01]  /*1540*/  IMAD R34, R18.reuse, 0x1b, RZ ;  /* 0x0000001b12227824 */ /* 0x040fe200078e02ff */
[CC--:B-1----:R-:W-:Y:S01]  /*1550*/  IADD3 R66, P5, R3.reuse, R69.reuse, RZ ;  /* 0x0000004503427210 */ /* 0x0c2fe20007fbe0ff */
[----:B------:R-:W-:Y:S01]  /*1560*/  IMAD R32, R18, 0x1a, RZ ;  /* 0x0000001a12207824 */ /* 0x000fe200078e02ff */
[----:B------:R0:W-:Y:S01]  /*1570*/  STL [R1+0x26c], R64 ;  /* 0x00026c4001007387 */ /* 0x0001e20000100800 */
[----:B------:R-:W-:Y:S01]  /*1580*/  SHF.R.S32.HI R45, RZ, 0x1f, R36 ;  /* 0x0000001fff2d7819 */ /* 0x000fe20000011424 */
[----:B--2---:R-:W-:Y:S01]  /*1590*/  IMAD.X R67, R56, 0x1, R101, P6 ;  /* 0x0000000138437824 */ /* 0x004fe200030e0665 */
[----:B------:R-:W-:Y:S01]  /*15a0*/  SHF.R.S32.HI R43, RZ, 0x1f, R34 ;  /* 0x0000001fff2b7819 */ /* 0x000fe20000011422 */
[----:B------:R1:W-:Y:S01]  /*15b0*/  STL [R1+0x250], R66 ;  /* 0x0002504201007387 */ /* 0x0003e20000100800 */
[C---:B------:R-:W-:Y:S01]  /*15c0*/  IMAD R30, R18.reuse, 0x19, RZ ;  /* 0x00000019121e7824 */ /* 0x040fe200078e02ff */
[----:B------:R-:W-:Y:S01]  /*15d0*/  SHF.R.S32.HI R41, RZ, 0x1f, R32 ;  /* 0x0000001fff297819 */ /* 0x000fe20000011420 */
[C---:B------:R-:W-:Y:S01]  /*15e0*/  IMAD R28, R18.reuse, 0x18, RZ ;  /* 0x00000018121c7824 */ /* 0x040fe200078e02ff */
[----:B------:R2:W-:Y:S01]  /*15f0*/  STL [R1+0x264], R67 ;  /* 0x0002644301007387 */ /* 0x0005e20000100800 */
[----:B------:R-:W-:Y:S01]  /*1600*/  IMAD R26, R18, 0x17, RZ ;  /* 0x00000017121a7824 */ /* 0x000fe200078e02ff */
[----:B0-----:R-:W-:Y:S01]  /*1610*/  IADD3 R64, P6, R2, R69, RZ ;  /* 0x0000004502407210 */ /* 0x001fe20007fde0ff */
[C---:B------:R-:W-:Y:S01]  /*1620*/  IMAD R24, R18.reuse, 0x16, RZ ;  /* 0x0000001612187824 */ /* 0x040fe200078e02ff */
[----:B------:R-:W-:Y:S01]  /*1630*/  SHF.R.S32.HI R39, RZ, 0x1f, R30 ;  /* 0x0000001fff277819 */ /* 0x000fe2000001141e */
[----:B------:R-:W-:Y:S01]  /*1640*/  IMAD R16, R18, 0x15, RZ ;  /* 0x0000001512107824 */ /* 0x000fe200078e02ff */
[----:B------:R-:W-:Y:S01]  /*1650*/  SHF.R.S32.HI R37, RZ, 0x1f, R28 ;  /* 0x0000001fff257819 */ /* 0x000fe2000001141c */
[--C-:B-1----:R-:W-:Y:S01]  /*1660*/  IMAD.X R66, R22, 0x1, R103.reuse, P3 ;  /* 0x0000000116427824 */ /* 0x102fe200018e0667 */
[----:B------:R0:W-:Y:S01]  /*1670*/  STL [R1+0x248], R64 ;  /* 0x0002484001007387 */ /* 0x0001e20000100800 */
[----:B------:R-:W-:Y:S01]  /*1680*/  SHF.R.S32.HI R35, RZ, 0x1f, R26 ;  /* 0x0000001fff237819 */ /* 0x000fe2000001141a */
[C---:B------:R-:W-:Y:S01]  /*1690*/  IMAD R12, R18.reuse, 0x14, RZ ;  /* 0x00000014120c7824 */ /* 0x040fe200078e02ff */
[-C--:B--2---:R-:W-:Y:S01]  /*16a0*/  IADD3 R67, P3, R3, R70.reuse, RZ ;  /* 0x0000004603437210 */ /* 0x084fe20007f7e0ff */
[----:B------:R1:W-:Y:S01]  /*16b0*/  STL [R1+0x25c], R66 ;  /* 0x00025c4201007387 */ /* 0x0003e20000100800 */
[----:B------:R-:W-:Y:S01]  /*16c0*/  SHF.R.S32.HI R33, RZ, 0x1f, R24 ;  /* 0x0000001fff217819 */ /* 0x000fe20000011418 */
[----:B------:R-:W-:Y:S01]  /*16d0*/  IMAD R251, R18, 0x13, RZ ;  /* 0x0000001312fb7824 */ /* 0x000fe200078e02ff */
[----:B------:R-:W-:Y:S01]  /*16e0*/  SHF.R.S32.HI R31, RZ, 0x1f, R16 ;  /* 0x0000001fff1f7819 */ /* 0x000fe20000011410 */
[----:B------:R2:W-:Y:S01]  /*16f0*/  STL [R1+0x240], R67 ;  /* 0x0002404301007387 */ /* 0x0005e20000100800 */
[----:B------:R-:W-:Y:S01]  /*1700*/  SHF.R.S32.HI R29, RZ, 0x1f, R12 ;  /* 0x0000001fff1d7819 */ /* 0x000fe2000001140c */
[----:B0-----:R-:W-:Y:S01]  /*1710*/  IMAD.X R64, R56, 0x1, R103, P4 ;  /* 0x0000000138407824 */ /* 0x001fe200020e0667 */
[----:B------:R-:W-:Y:S01]  /*1720*/  SHF.R.S32.HI R27, RZ, 0x1f, R251 ;  /* 0x0000001fff1b7819 */ /* 0x000fe200000114fb */
[C---:B------:R-:W-:Y:S01]  /*1730*/  IMAD R247, R18.reuse, 0x12, RZ ;  /* 0x0000001212f77824 */ /* 0x040fe200078e02ff */
[----:B------:R-:W-:Y:S01]  /*1740*/  IADD3 R0, P0, R57, UR6, RZ ;  /* 0x0000000639007c10 */ /* 0x000fe2000ff1e0ff */
[----:B------:R-:W-:Y:S01]  /*1750*/  IMAD R241, R18, 0x11, RZ ;  /* 0x0000001112f17824 */ /* 0x000fe200078e02ff */
[----:B-1----:R-:W-:Y:S01]  /*1760*/  IADD3 R66, P4, R2, R70, RZ ;  /* 0x0000004602427210 */ /* 0x002fe20007f9e0ff */
[----:B------:R0:W-:Y:S01]  /*1770*/  STL [R1+0x254], R64 ;  /* 0x0002544001007387 */ /* 0x0001e20000100800 */
[----:B------:R-:W-:Y:S01]  /*1780*/  SHF.R.S32.HI R21, RZ, 0x1f, R247 ;  /* 0x0000001fff157819 */ /* 0x000fe200000114f7 */
[----:B--2---:R-:W-:Y:S01]  /*1790*/  IMAD.X R67, R22, 0x1, R105, P5 ;  /* 0x0000000116437824 */ /* 0x004fe200028e0669 */
[----:B------:R-:W-:Y:S01]  /*17a0*/  SHF.R.S32.HI R239, RZ, 0x1f, R241 ;  /* 0x0000001fffef7819 */ /* 0x000fe200000114f1 */
[----:B------:R1:W-:Y:S01]  /*17b0*/  STL [R1+0x238], R66 ;  /* 0x0002384201007387 */ /* 0x0003e20000100800 */
[C---:B------:R-:W-:Y:S01]  /*17c0*/  IMAD.SHL.U32 R233, R18.reuse, 0x10, RZ ;  /* 0x0000001012e97824 */ /* 0x040fe200078e00ff */
[----:B------:R-:W-:Y:S01]  /*17d0*/  ULDC UR6, c[0x0][0x240] ;  /* 0x0000900000067ab9 */ /* 0x000fe20000000800 */
[C---:B------:R-:W-:Y:S01]  /*17e0*/  IMAD R225, R18.reuse, 0xf, RZ ;  /* 0x0000000f12e17824 */ /* 0x040fe200078e02ff */
        /* <DEDUP_REMOVED lines=21> */
[----:B------:R-:W-:Y:S01]  /*1940*/  SHF.R.S32.HI R58, RZ, 0x6, R58 ;  /* 0x00000006ff3a7819 */ /* 0x000fe2000001143a */
[----:B------:R-:W-:Y:S01]  /*1950*/  IMAD.SHL.U32 R167, R18, 0x8, RZ ;  /* 0x0000000812a77824 */ /* 0x000fe200078e00ff */
[-C--:B-1----:R-:W-:Y:S01]  /*1960*/  IADD3 R66, P3, R3, R72.reuse, RZ ;  /* 0x0000004803427210 */ /* 0x082fe20007f7e0ff */
[----:B------:R0:W-:Y:S01]  /*1970*/  STL [R1+0x23c], R64 ;  /* 0x00023c4001007387 */ /* 0x0001e20000100800 */
[----:B------:R-:W-:Y:S01]  /*1980*/  SHF.R.S32.HI R9, RZ, 0x1f, R175 ;  /* 0x0000001fff097819 */ /* 0x000fe200000114af */
[----:B--2---:R-:W-:Y:S01]  /*1990*/  IMAD.X R67, R56, 0x1, R107, P4 ;  /* 0x0000000138437824 */ /* 0x004fe200020e066b */
[----:B------:R-:W-:Y:S01]  /*19a0*/  SHF.R.S32.HI R164, RZ, 0x1f, R167 ;  /* 0x0000001fffa47819 */ /* 0x000fe200000114a7 */
[----:B------:R1:W-:Y:S01]  /*19b0*/  STL [R1+0x220], R66 ;  /* 0x0002204201007387 */ /* 0x0003e20000100800 */
[C---:B------:R-:W-:Y:S01]  /*19c0*/  IMAD R159, R18.reuse, 0x7, RZ ;  /* 0x00000007129f7824 */ /* 0x040fe200078e02ff */
[----:B------:R-:W-:Y:S01]  /*19d0*/  LEA.HI.X.SX32 R57, R57, UR7, 0x1, P0 ;  /* 0x0000000739397c11 */ /* 0x000fe200080f0eff */
[----:B------:R-:W-:Y:S01]  /*19e0*/  IMAD R151, R18, 0x6, RZ ;  /* 0x0000000612977824 */ /* 0x000fe200078e02ff */
[----:B------:R2:W-:Y:S01]  /*19f0*/  STL [R1+0x234], R67 ;  /* 0x0002344301007387 */ /* 0x0005e20000100800 */
[----:B------:R-:W-:Y:S01]  /*1a00*/  @!P2 IMAD.MOV R13, RZ, RZ, -R13 ;  /* 0x000000ffff0da224 */ /* 0x000fe200078e0a0d */
[----:B0-----:R-:W-:Y:S01]  /*1a10*/  IADD3 R64, P4, R2, R72, RZ ;  /* 0x0000004802407210 */ /* 0x001fe20007f9e0ff */
[C---:B------:R-:W-:Y:S01]  /*1a20*/  IMAD R8, R18.reuse, 0x5, RZ ;  /* 0x0000000512087824 */ /* 0x040fe200078e02ff */
[----:B------:R-:W-:Y:S01]  /*1a30*/  SHF.R.S32.HI R156, RZ, 0x1f, R159 ;  /* 0x0000001fff9c7819 */ /* 0x000fe2000001149f */
[----:B------:R-:W-:Y:S01]  /*1a40*/  IMAD.SHL.U32 R10, R18, 0x4, RZ ;  /* 0x00000004120a7824 */ /* 0x000fe200078e00ff */
[----:B------:R-:W-:Y:S01]  /*1a50*/  SHF.R.S32.HI R148, RZ, 0x1f, R151 ;  /* 0x0000001fff947819 */ /* 0x000fe20000011497 */
[--C-:B-1----:R-:W-:Y:S01]  /*1a60*/  IMAD.X R66, R22, 0x1, R109.reuse, P5 ;  /* 0x0000000116427824 */ /* 0x102fe200028e066d */
[----:B------:R0:W-:Y:S01]  /*1a70*/  STL [R1+0x218], R64 ;  /* 0x0002184001007387 */ /* 0x0001e20000100800 */
[C---:B------:R-:W-:Y:S01]  /*1a80*/  SEL R61, R62.reuse, R13, !P1 ;  /* 0x0000000d3e3d7207 */ /* 0x040fe20004800000 */
[----:B------:R-:W-:Y:S01]  /*1a90*/  IMAD R59, R59, UR6, RZ ;  /* 0x000000063b3b7c24 */ /* 0x000fe2000f8e02ff */
[CC--:B--2---:R-:W-:Y:S01]  /*1aa0*/  IADD3 R67, P5, R3.reuse, R73.reuse, RZ ;  /* 0x0000004903437210 */ /* 0x0c4fe20007fbe0ff */
[----:B------:R1:W-:Y:S01]  /*1ab0*/  STL [R1+0x22c], R66 ;  /* 0x00022c4201007387 */ /* 0x0003e20000100800 */
[----:B------:R-:W-:Y:S01]  /*1ac0*/  SEL R62, R62, R14, !P1 ;  /* 0x0000000e3e3e7207 */ /* 0x000fe20004800000 */
[----:B------:R-:W-:Y:S01]  /*1ad0*/  IMAD R14, R18, 0x3, RZ ;  /* 0x00000003120e7824 */ /* 0x000fe200078e02ff */
[----:B------:R-:W-:Y:S01]  /*1ae0*/  SHF.R.S32.HI R13, RZ, 0x1f, R8 ;  /* 0x0000001fff0d7819 */ /* 0x000fe20000011408 */
[----:B------:R2:W-:Y:S01]  /*1af0*/  STL [R1+0x210], R67 ;  /* 0x0002104301007387 */ /* 0x0005e20000100800 */
[-C--:B------:R-:W-:Y:S01]  /*1b00*/  IADD3 RZ, P2, R3, R18.reuse, RZ ;  /* 0x0000001203ff7210 */ /* 0x080fe20007f5e0ff */
[----:B0-----:R-:W-:Y:S01]  /*1b10*/  IMAD.X R64, R56, 0x1, R109, P6 ;  /* 0x0000000138407824 */ /* 0x001fe200030e066d */
[----:B------:R-:W-:Y:S01]  /*1b20*/  IADD3 RZ, P1, R2, R18, RZ ;  /* 0x0000001202ff7210 */ /* 0x000fe20007f3e0ff */
[----:B------:R-:W-:Y:S01]  /*1b30*/  IMAD.SHL.U32 R18, R18, 0x2, RZ ;  /* 0x0000000212127824 */ /* 0x000fe200078e00ff */
[----:B------:R-:W-:Y:S01]  /*1b40*/  SHF.R.S32.HI R17, RZ, 0x1f, R10 ;  /* 0x0000001fff117819 */ /* 0x000fe2000001140a */
[----:B------:R-:W-:Y:S01]  /*1b50*/  IMAD R60, R60, UR6, RZ ;  /* 0x000000063c3c7c24 */ /* 0x000fe2000f8e02ff */
[----:B-1----:R-:W-:Y:S01]  /*1b60*/  IADD3 R66, P6, R2, R73, RZ ;  /* 0x0000004902427210 */ /* 0x002fe20007fde0ff */
[----:B------:R0:W-:Y:S01]  /*1b70*/  STL [R1+0x224], R64 ;  /* 0x0002244001007387 */ /* 0x0001e20000100800 */
[----:B------:R-:W-:Y:S01]  /*1b80*/  SHF.R.S32.HI R20, RZ, 0x1f, R14 ;  /* 0x0000001fff147819 */ /* 0x000fe2000001140e */
[--C-:B--2---:R-:W-:Y:S01]  /*1b90*/  IMAD.X R67, R22, 0x1, R111.reuse, P3 ;  /* 0x0000000116437824 */ /* 0x104fe200018e066f */
[----:B------:R-:W-:Y:S01]  /*1ba0*/  SHF.R.S32.HI R23, RZ, 0x1f, R18 ;  /* 0x0000001fff177819 */ /* 0x000fe20000011412 */
[----:B------:R1:W-:Y:S01]  /*1bb0*/  STL [R1+0x208], R66 ;  /* 0x0002084201007387 */ /* 0x0003e20000100800 */
[----:B------:R-:W-:Y:S01]  /*1bc0*/  IMAD R61, R61, UR6, RZ ;  /* 0x000000063d3d7c24 */ /* 0x000fe2000f8e02ff */
[----:B------:R-:W-:Y:S01]  /*1bd0*/  UIADD3.64 UR10, UR4, -UR10, URZ ;  /* 0x8000000a040a7297 */ /* 0x000fe2000fffe03f */
[----:B------:R-:W-:Y:S01]  /*1be0*/  IMAD R62, R62, UR6, RZ ;  /* 0x000000063e3e7c24 */ /* 0x000fe2000f8e02ff */
[----:B------:R2:W-:Y:S01]  /*1bf0*/  STL [R1+0x21c], R67 ;  /* 0x00021c4301007387 */ /* 0x0005e20000100800 */
[----:B------:R-:W-:Y:S01]  /*1c00*/  UMOV UR6, UR4 ;  /* 0x0000000400067c82 */ /* 0x000fe20008000000 */
[----:B0-----:R-:W-:Y:S01]  /*1c10*/  IADD3 R64, P3, R3, R74, RZ ;  /* 0x0000004a03407210 */ /* 0x001fe20007f7e0ff */
[----:B------:R-:W-:Y:S01]  /*1c20*/  UMOV UR7, 0x80000020 ;  /* 0x8000002000077882 */ /* 0x000fe20000000000 */
[----:B-1----:R-:W-:-:S03]  /*1c30*/  IMAD.X R66, R56, 0x1, R111, P4 ;  /* 0x0000000138427824 */ /* 0x002fc600020e066f */
[----:B------:R0:W-:Y:S01]  /*1c40*/  STL [R1+0x200], R64 ;  /* 0x0002004001007387 */ /* 0x0001e20000100800 */
[----:B--2---:R-:W-:-:S03]  /*1c50*/  IADD3 R67, P4, R2, R74, RZ ;  /* 0x0000004a02437210 */ /* 0x004fc60007f9e0ff */
[----:B------:R1:W-:Y:S04]  /*1c60*/  STL [R1+0x214], R66 ;  /* 0x0002144201007387 */ /* 0x0003e80000100800 */
[----:B------:R2:W-:Y:S01]  /*1c70*/  STL [R1+0x1f8], R67 ;  /* 0x0001f84301007387 */ /* 0x0005e20000100800 */
[----:B0-----:R-:W-:Y:S01]  /*1c80*/  IMAD.X R64, R22, 0x1, R113, P5 ;  /* 0x0000000116407824 */ /* 0x001fe200028e0671 */
[----:B-1----:R-:W-:-:S04]  /*1c90*/  IADD3 R66, P5, R3, R75, RZ ;  /* 0x0000004b03427210 */ /* 0x002fc80007fbe0ff */
[----:B------:R0:W-:Y:S01]  /*1ca0*/  STL [R1+0x20c], R64 ;  /* 0x00020c4001007387 */ /* 0x0001e20000100800 */
[----:B--2---:R-:W-:-:S03]  /*1cb0*/  IMAD.X R67, R56, 0x1, R113, P6 ;  /* 0x0000000138437824 */ /* 0x004fc600030e0671 */
[----:B------:R1:W-:Y:S04]  /*1cc0*/  STL [R1+0x1f0], R66 ;  /* 0x0001f04201007387 */ /* 0x0003e80000100800 */
[----:B------:R2:W-:Y:S01]  /*1cd0*/  STL [R1+0x204], R67 ;  /* 0x0002044301007387 */ /* 0x0005e20000100800 */
[----:B0-----:R-:W-:Y:S01]  /*1ce0*/  IADD3 R64, P6, R2, R75, RZ ;  /* 0x0000004b02407210 */ /* 0x001fe20007fde0ff */
[----:B-1----:R-:W-:-:S04]  /*1cf0*/  IMAD.X R66, R22, 0x1, R115, P3 ;  /* 0x0000000116427824 */ /* 0x002fc800018e0673 */
        /* <DEDUP_REMOVED lines=129> */
[----:B------:R-:W-:Y:S01]  /*2510*/  STL [R1+0xfc], R67 ;  /* 0x0000fc4301007387 */ /* 0x000fe20000100800 */
[-C--:B0-----:R-:W-:Y:S01]  /*2520*/  IADD3 R64, P3, R3, R46.reuse, RZ ;  /* 0x0000002e03407210 */ /* 0x081fe20007f7e0ff */
[----:B-1----:R-:W-:Y:S01]  /*2530*/  IMAD.X R66, R56, 0x1, R65, P4 ;  /* 0x0000000138427824 */ /* 0x002fe200020e0641 */
[----:B------:R-:W-:-:S03]  /*2540*/  IADD3 R65, P4, R2, R46, RZ ;  /* 0x0000002e02417210 */ /* 0x000fc60007f9e0ff */
[----:B------:R0:W-:Y:S04]  /*2550*/  STL [R1+0xe0], R64 ;  /* 0x0000e04001007387 */ /* 0x0001e80000100800 */
[----:B------:R1:W-:Y:S04]  /*2560*/  STL [R1+0xf4], R66 ;  /* 0x0000f44201007387 */ /* 0x0003e80000100800 */
[----:B------:R2:W-:Y:S01]  /*2570*/  STL [R1+0xd8], R65 ;  /* 0x0000d84101007387 */ /* 0x0005e20000100800 */
[----:B0-----:R-:W-:Y:S01]  /*2580*/  IMAD.X R64, R22, 0x1, R63, P5 ;  /* 0x0000000116407824 */ /* 0x001fe200028e063f */
[----:B-1----:R-:W-:-:S04]  /*2590*/  IADD3 R66, P5, R3, R44, RZ ;  /* 0x0000002c03427210 */ /* 0x002fc80007fbe0ff */
[----:B------:R0:W-:Y:S01]  /*25a0*/  STL [R1+0xec], R64 ;  /* 0x0000ec4001007387 */ /* 0x0001e20000100800 */
[----:B--2---:R-:W-:-:S03]  /*25b0*/  IMAD.X R65, R56, 0x1, R63, P6 ;  /* 0x0000000138417824 */ /* 0x004fc600030e063f */
[----:B------:R-:W-:Y:S01]  /*25c0*/  STL [R1+0xd0], R66 ;  /* 0x0000d04201007387 */ /* 0x000fe20000100800 */
[----:B------:R-:W-:-:S03]  /*25d0*/  IMAD.X R63, R22, 0x1, R55, P3 ;  /* 0x00000001163f7824 */ /* 0x000fc600018e0637 */
[----:B------:R1:W-:Y:S01]  /*25e0*/  STL [R1+0xe4], R65 ;  /* 0x0000e44101007387 */ /* 0x0003e20000100800 */
[----:B0-----:R-:W-:-:S05]  /*25f0*/  IADD3 R64, P6, R2, R44, RZ ;  /* 0x0000002c02407210 */ /* 0x001fca0007fde0ff */
[----:B------:R0:W-:Y:S01]  /*2600*/  STL [R1+0xc8], R64 ;  /* 0x0000c84001007387 */ /* 0x0001e20000100800 */
[----:B-1----:R-:W-:-:S03]  /*2610*/  IADD3 R65, P3, R3, R42, RZ ;  /* 0x0000002a03417210 */ /* 0x002fc60007f7e0ff */
[----:B------:R1:W-:Y:S04]  /*2620*/  STL [R1+0xdc], R63 ;  /* 0x0000dc3f01007387 */ /* 0x0003e80000100800 */
[----:B------:R2:W-:Y:S01]  /*2630*/  STL [R1+0xc0], R65 ;  /* 0x0000c04101007387 */ /* 0x0005e20000100800 */
[----:B0-----:R-:W-:Y:S01]  /*2640*/  IMAD.X R64, R56, 0x1, R55, P4 ;  /* 0x0000000138407824 */ /* 0x001fe200020e0637 */
[----:B------:R-:W-:Y:S02]  /*2650*/  CS2R R54, SRZ ;  /* 0x0000000000367805 */ /* 0x000fe4000001ff00 */
[----:B-1----:R-:W-:Y:S02]  /*2660*/  IADD3 R63, P4, R2, R42, RZ ;  /* 0x0000002a023f7210 */ /* 0x002fe40007f9e0ff */
[----:B------:R0:W-:Y:S01]  /*2670*/  STL [R1+0xd4], R64 ;  /* 0x0000d44001007387 */ /* 0x0001e20000100800 */
[----:B--2---:R-:W-:-:S03]  /*2680*/  IMAD.X R65, R22, 0x1, R53, P5 ;  /* 0x0000000116417824 */ /* 0x004fc600028e0635 */
[----:B------:R1:W-:Y:S04]  /*2690*/  STL [R1+0xb8], R63 ;  /* 0x0000b83f01007387 */ /* 0x0003e80000100800 */
[----:B------:R2:W-:Y:S01]  /*26a0*/  STL [R1+0xcc], R65 ;  /* 0x0000cc4101007387 */ /* 0x0005e20000100800 */
[----:B0-----:R-:W-:Y:S01]  /*26b0*/  IADD3 R64, P5, R3, R40, RZ ;  /* 0x0000002803407210 */ /* 0x001fe20007fbe0ff */
[----:B-1----:R-:W-:-:S04]  /*26c0*/  IMAD.X R63, R56, 0x1, R53, P6 ;  /* 0x00000001383f7824 */ /* 0x002fc800030e0635 */
[----:B------:R0:W-:Y:S01]  /*26d0*/  STL [R1+0xb0], R64 ;  /* 0x0000b04001007387 */ /* 0x0001e20000100800 */
[----:B------:R-:W-:Y:S02]  /*26e0*/  CS2R R52, SRZ ;  /* 0x0000000000347805 */ /* 0x000fe4000001ff00 */
[----:B--2---:R-:W-:Y:S01]  /*26f0*/  IADD3 R65, P6, R2, R40, RZ ;  /* 0x0000002802417210 */ /* 0x004fe20007fde0ff */
[----:B------:R1:W-:Y:S04]  /*2700*/  STL [R1+0xc4], R63 ;  /* 0x0000c43f01007387 */ /* 0x0003e80000100800 */
[----:B------:R2:W-:Y:S01]  /*2710*/  STL [R1+0xa8], R65 ;  /* 0x0000a84101007387 */ /* 0x0005e20000100800 */
[----:B0-----:R-:W-:Y:S01]  /*2720*/  IMAD.X R64, R22, 0x1, R51, P3 ;  /* 0x0000000116407824 */ /* 0x001fe200018e0633 */
[----:B-1----:R-:W-:-:S04]  /*2730*/  IADD3 R63, P3, R3, R38, RZ ;  /* 0x00000026033f7210 */ /* 0x002fc80007f7e0ff */
[----:B------:R0:W-:Y:S01]  /*2740*/  STL [R1+0xbc], R64 ;  /* 0x0000bc4001007387 */ /* 0x0001e20000100800 */
[----:B--2---:R-:W-:-:S03]  /*2750*/  IMAD.X R65, R56, 0x1, R51, P4 ;  /* 0x0000000138417824 */ /* 0x004fc600020e0633 */
[----:B------:R1:W-:Y:S01]  /*2760*/  STL [R1+0xa0], R63 ;  /* 0x0000a03f01007387 */ /* 0x0003e20000100800 */
[----:B------:R-:W-:-:S03]  /*2770*/  CS2R R50, SRZ ;  /* 0x0000000000327805 */ /* 0x000fc6000001ff00 */
        /* <DEDUP_REMOVED lines=67> */
[----:B------:R-:W-:Y:S01]  /*2bb0*/  STL [R1+0x3c], R65 ;  /* 0x00003c4101007387 */ /* 0x000fe20000100800 */
[-C--:B0-----:R-:W-:Y:S01]  /*2bc0*/  IADD3 R64, P3, R3, R16.reuse, RZ ;  /* 0x0000001003407210 */ /* 0x081fe20007f7e0ff */
[----:B-1----:R-:W-:Y:S01]  /*2bd0*/  IMAD.X R63, R56, 0x1, R35, P4 ;  /* 0x00000001383f7824 */ /* 0x002fe200020e0623 */
[----:B------:R-:W-:-:S03]  /*2be0*/  IADD3 R16, P4, R2, R16, RZ ;  /* 0x0000001002107210 */ /* 0x000fc60007f9e0ff */
[----:B------:R0:W-:Y:S01]  /*2bf0*/  STL [R1+0x20], R64 ;  /* 0x0000204001007387 */ /* 0x0001e20000100800 */
[----:B------:R-:W-:-:S03]  /*2c00*/  CS2R R34, SRZ ;  /* 0x0000000000227805 */ /* 0x000fc6000001ff00 */
[----:B------:R1:W-:Y:S04]  /*2c10*/  STL [R1+0x34], R63 ;  /* 0x0000343f01007387 */ /* 0x0003e80000100800 */
[----:B------:R2:W-:Y:S01]  /*2c20*/  STL [R1+0x18], R16 ;  /* 0x0000181001007387 */ /* 0x0005e20000100800 */
[----:B0-----:R-:W-:Y:S01]  /*2c30*/  IMAD.X R64, R22, 0x1, R33, P5 ;  /* 0x0000000116407824 */ /* 0x001fe200028e0621 */
[----:B-1----:R-:W-:-:S04]  /*2c40*/  IADD3 R63, P5, R3, R12, RZ ;  /* 0x0000000c033f7210 */ /* 0x002fc80007fbe0ff */
[----:B------:R-:W-:Y:S01]  /*2c50*/  STL [R1+0x2c], R64 ;  /* 0x00002c4001007387 */ /* 0x000fe20000100800 */
[----:B--2---:R-:W-:Y:S01]  /*2c60*/  IMAD.X R16, R56, 0x1, R33, P6 ;  /* 0x0000000138107824 */ /* 0x004fe200030e0621 */
[----:B------:R-:W-:Y:S02]  /*2c70*/  IADD3 R12, P6, R2, R12, RZ ;  /* 0x0000000c020c7210 */ /* 0x000fe40007fde0ff */
[----:B------:R0:W-:Y:S01]  /*2c80*/  STL [R1+0x10], R63 ;  /* 0x0000103f01007387 */ /* 0x0001e20000100800 */
[----:B------:R-:W-:-:S03]  /*2c90*/  CS2R R32, SRZ ;  /* 0x0000000000207805 */ /* 0x000fc6000001ff00 */
[----:B------:R1:W-:Y:S04]  /*2ca0*/  STL [R1+0x24], R16 ;  /* 0x0000241001007387 */ /* 0x0003e80000100800 */
[----:B------:R2:W-:Y:S01]  /*2cb0*/  STL [R1+0x8], R12 ;  /* 0x0000080c01007387 */ /* 0x0005e20000100800 */
[----:B0-----:R-:W-:Y:S01]  /*2cc0*/  IMAD.X R63, R22, 0x1, R31, P3 ;  /* 0x00000001163f7824 */ /* 0x001fe200018e061f */
[----:B-1----:R-:W-:-:S04]  /*2cd0*/  IADD3 R16, P3, R3, R251, RZ ;  /* 0x000000fb03107210 */ /* 0x002fc80007f7e0ff */
[----:B------:R-:W-:Y:S01]  /*2ce0*/  STL [R1+0x1c], R63 ;  /* 0x00001c3f01007387 */ /* 0x000fe20000100800 */
[----:B--2---:R-:W-:-:S03]  /*2cf0*/  IMAD.X R12, R56, 0x1, R31, P4 ;  /* 0x00000001380c7824 */ /* 0x004fc600020e061f */
[----:B------:R0:W-:Y:S01]  /*2d00*/  STL [R1], R16 ;  /* 0x0000001001007387 */ /* 0x0001e20000100800 */
[----:B------:R-:W-:Y:S01]  /*2d10*/  IADD3 R251, P4, R2, R251, RZ ;  /* 0x000000fb02fb7210 */ /* 0x000fe20007f9e0ff */
[--C-:B------:R-:W-:Y:S01]  /*2d20*/  IMAD.X R252, R22, 0x1, R27.reuse, P3 ;  /* 0x0000000116fc7824 */ /* 0x100fe200018e061b */
[CC--:B------:R-:W-:Y:S01]  /*2d30*/  IADD3 R245, P3, R3.reuse, R241.reuse, RZ ;  /* 0x000000f103f57210 */ /* 0x0c0fe20007f7e0ff */
[----:B------:R1:W-:Y:S01]  /*2d40*/  STL [R1+0x14], R12 ;  /* 0x0000140c01007387 */ /* 0x0003e20000100800 */
[----:B------:R-:W-:Y:S01]  /*2d50*/  CS2R R30, SRZ ;  /* 0x00000000001e7805 */ /* 0x000fe2000001ff00 */
[----:B------:R-:W-:Y:S01]  /*2d60*/  IMAD.X R250, R56, 0x1, R27, P4 ;  /* 0x0000000138fa7824 */ /* 0x000fe200020e061b */
[----:B------:R-:W-:Y:S01]  /*2d70*/  IADD3 R241, P4, R2, R241, RZ ;  /* 0x000000f102f17210 */ /* 0x000fe20007f9e0ff */
[C---:B------:R-:W-:Y:S01]  /*2d80*/  IMAD.X R243, R22.reuse, 0x1, R239, P3 ;  /* 0x0000000116f37824 */ /* 0x040fe200018e06ef */
[C---:B------:R-:W-:Y:S01]  /*2d90*/  IADD3 R229, P3, R3.reuse, R225, RZ ;  /* 0x000000e103e57210 */ /* 0x040fe20007f7e0ff */
[----:B0-----:R-:W-:Y:S01]  /*2da0*/  IMAD.X R16, R22, 0x1, R29, P5 ;  /* 0x0000000116107824 */ /* 0x001fe200028e061d */
[C---:B------:R-:W-:Y:S01]  /*2db0*/  IADD3 R249, P5, R3.reuse, R247, RZ ;  /* 0x000000f703f97210 */ /* 0x040fe20007fbe0ff */
[----:B------:R-:W-:Y:S01]  /*2dc0*/  IMAD.X R239, R56, 0x1, R239, P4 ;  /* 0x0000000138ef7824 */ /* 0x000fe200020e06ef */
[----:B------:R-:W-:Y:S01]  /*2dd0*/  IADD3 R225, P4, R2, R225, RZ ;  /* 0x000000e102e17210 */ /* 0x000fe20007f9e0ff */
[----:B-1----:R-:W-:Y:S01]  /*2de0*/  IMAD.X R12, R56, 0x1, R29, P6 ;  /* 0x00000001380c7824 */ /* 0x002fe200030e061d */
[----:B------:R-:W-:Y:S01]  /*2df0*/  IADD3 R247, P6, R2, R247, RZ ;  /* 0x000000f702f77210 */ /* 0x000fe20007fde0ff */
[C---:B------:R-:W-:Y:S01]  /*2e00*/  IMAD.X R248, R22.reuse, 0x1, R21, P5 ;  /* 0x0000000116f87824 */ /* 0x040fe200028e0615 */
[CC--:B------:R-:W-:Y:S01]  /*2e10*/  IADD3 R237, P5, R3.reuse, R233.reuse, RZ ;  /* 0x000000e903ed7210 */ /* 0x0c0fe20007fbe0ff */
[----:B------:R-:W-:Y:S01]  /*2e20*/  IMAD.X R227, R22, 0x1, R223, P3 ;  /* 0x0000000116e37824 */ /* 0x000fe200018e06df */
[CC--:B------:R-:W-:Y:S01]  /*2e30*/  IADD3 R206, P3, R3.reuse, R204.reuse, RZ ;  /* 0x000000cc03ce7210 */ /* 0x0c0fe20007f7e0ff */
[----:B------:R-:W-:Y:S01]  /*2e40*/  IMAD.X R246, R56, 0x1, R21, P6 ;  /* 0x0000000138f67824 */ /* 0x000fe200030e0615 */
[----:B------:R-:W-:Y:S01]  /*2e50*/  IADD3 R233, P6, R2, R233, RZ ;  /* 0x000000e902e97210 */ /* 0x000fe20007fde0ff */
[----:B------:R-:W-:Y:S01]  /*2e60*/  IMAD.X R235, R22, 0x1, R231, P5 ;  /* 0x0000000116eb7824 */ /* 0x000fe200028e06e7 */
[CC--:B------:R-:W-:Y:S01]  /*2e70*/  IADD3 R221, P5, R3.reuse, R209.reuse, RZ ;  /* 0x000000d103dd7210 */ /* 0x0c0fe20007fbe0ff */
[----:B------:R-:W-:Y:S01]  /*2e80*/  IMAD.X R223, R56, 0x1, R223, P4 ;  /* 0x0000000138df7824 */ /* 0x000fe200020e06df */
[----:B------:R-:W-:Y:S01]  /*2e90*/  IADD3 R204, P4, R2, R204, RZ ;  /* 0x000000cc02cc7210 */ /* 0x000fe20007f9e0ff */
[----:B------:R-:W-:Y:S01]  /*2ea0*/  IMAD.X R231, R56, 0x1, R231, P6 ;  /* 0x0000000138e77824 */ /* 0x000fe200030e06e7 */
[----:B------:R-:W-:Y:S01]  /*2eb0*/  IADD3 R209, P6, R2, R209, RZ ;  /* 0x000000d102d17210 */ /* 0x000fe20007fde0ff */
[C---:B------:R-:W-:Y:S01]  /*2ec0*/  IMAD.X R211, R22.reuse, 0x1, R207, P5 ;  /* 0x0000000116d37824 */ /* 0x040fe200028e06cf */
[C---:B------:R-:W-:Y:S01]  /*2ed0*/  IADD3 R202, P5, R3.reuse, R199, RZ ;  /* 0x000000c703ca7210 */ /* 0x040fe20007fbe0ff */
[----:B------:R-:W-:Y:S01]  /*2ee0*/  IMAD.X R205, R22, 0x1, R203, P3 ;  /* 0x0000000116cd7824 */ /* 0x000fe200018e06cb */
[C---:B------:R-:W-:Y:S01]  /*2ef0*/  IADD3 R195, P3, R3.reuse, R191, RZ ;  /* 0x000000bf03c37210 */ /* 0x040fe20007f7e0ff */
[----:B------:R-:W-:Y:S01]  /*2f00*/  IMAD.X R207, R56, 0x1, R207, P6 ;  /* 0x0000000138cf7824 */ /* 0x000fe200030e06cf */
[----:B------:R-:W-:Y:S01]  /*2f10*/  IADD3 R199, P6, R2, R199, RZ ;  /* 0x000000c702c77210 */ /* 0x000fe20007fde0ff */
[----:B------:R-:W-:Y:S01]  /*2f20*/  IMAD.X R201, R22, 0x1, R19, P5 ;  /* 0x0000000116c97824 */ /* 0x000fe200028e0613 */
[C---:B------:R-:W-:Y:S01]  /*2f30*/  IADD3 R187, P5, R3.reuse, R183, RZ ;  /* 0x000000b703bb7210 */ /* 0x040fe20007fbe0ff */
        /* <DEDUP_REMOVED lines=11> */
[----:B------:R-:W-:Y:S01]  /*2ff0*/  IADD3 R167, P6, R2, R167, RZ ;  /* 0x000000a702a77210 */ /* 0x000fe20007fde0ff */
[----:B------:R-:W-:Y:S01]  /*3000*/  IMAD.SHL.U32 R63, R90, 0x8, RZ ;  /* 0x000000085a3f7824 */ /* 0x000fe200078e00ff */
[----:B------:R-:W-:Y:S01]  /*3010*/  STL [R1+0xc], R16 ;  /* 0x00000c1001007387 */ /* 0x000fe20000100800 */
[C-C-:B------:R-:W-:Y:S01]  /*3020*/  IMAD.X R176, R22.reuse, 0x1, R9.reuse, P3 ;  /* 0x0000000116b07824 */ /* 0x140fe200018e0609 */
[C---:B------:R-:W-:Y:S01]  /*3030*/  IADD3 R163, P3, R3.reuse, R159, RZ ;  /* 0x0000009f03a37210 */ /* 0x040fe20007f7e0ff */
[--C-:B------:R-:W-:Y:S01]  /*3040*/  IMAD.X R168, R22, 0x1, R164.reuse, P5 ;  /* 0x0000000116a87824 */ /* 0x100fe200028e06a4 */
[----:B------:R0:W-:Y:S01]  /*3050*/  STL [R1+0x4], R12 ;  /* 0x0000040c01007387 */ /* 0x0001e20000100800 */
[C---:B------:R-:W-:Y:S01]  /*3060*/  IMAD.X R172, R56.reuse, 0x1, R9, P4 ;  /* 0x0000000138ac7824 */ /* 0x040fe200020e0609 */
[C---:B------:R-:W-:Y:S01]  /*3070*/  IADD3 R155, P5, R3.reuse, R151, RZ ;  /* 0x00000097039b7210 */ /* 0x040fe20007fbe0ff */
[----:B------:R-:W-:Y:S01]  /*3080*/  IMAD.X R164, R56, 0x1, R164, P6 ;  /* 0x0000000138a47824 */ /* 0x000fe200030e06a4 */
[----:B------:R1:W-:Y:S01]  /*3090*/  STL [R1+0x2bc], R63 ;  /* 0x0002bc3f01007387 */ /* 0x0003e20000100800 */
[----:B------:R-:W-:Y:S01]  /*30a0*/  IADD3 R159, P4, R2, R159, RZ ;  /* 0x0000009f029f7210 */ /* 0x000fe20007f9e0ff */
[----:B------:R-:W-:Y:S01]  /*30b0*/  IMAD.X R160, R22, 0x1, R156, P3 ;  /* 0x0000000116a07824 */ /* 0x000fe200018e069c */
[----:B------:R-:W-:Y:S01]  /*30c0*/  IADD3 R151, P6, R2, R151, RZ ;  /* 0x0000009702977210 */ /* 0x000fe20007fde0ff */
[----:B------:R-:W-:Y:S01]  /*30d0*/  IMAD.X R152, R22, 0x1, R148, P5 ;  /* 0x0000000116987824 */ /* 0x000fe200028e0694 */
[C---:B------:R-:W-:Y:S01]  /*30e0*/  IADD3 R147, P3, R3.reuse, R8, RZ ;  /* 0x0000000803937210 */ /* 0x040fe20007f7e0ff */
[C---:B------:R-:W-:Y:S01]  /*30f0*/  IMAD.X R156, R56.reuse, 0x1, R156, P4 ;  /* 0x00000001389c7824 */ /* 0x040fe200020e069c */
[C---:B------:R-:W-:Y:S01]  /*3100*/  IADD3 R9, P5, R3.reuse, R10, RZ ;  /* 0x0000000a03097210 */ /* 0x040fe20007fbe0ff */
[----:B------:R-:W-:Y:S01]  /*3110*/  IMAD.X R148, R56, 0x1, R148, P6 ;  /* 0x0000000138947824 */ /* 0x000fe200030e0694 */
[----:B------:R-:W-:Y:S01]  /*3120*/  IADD3 R8, P4, R2, R8, RZ ;  /* 0x0000000802087210 */ /* 0x000fe20007f9e0ff */
[----:B------:R-:W-:Y:S01]  /*3130*/  IMAD.X R11, R22, 0x1, R13, P3 ;  /* 0x00000001160b7824 */ /* 0x000fe200018e060d */
[----:B------:R-:W-:Y:S01]  /*3140*/  IADD3 R10, P6, R2, R10, RZ ;  /* 0x0000000a020a7210 */ /* 0x000fe20007fde0ff */
[----:B------:R-:W-:Y:S01]  /*3150*/  IMAD.X R15, R22, 0x1, R17, P5 ;  /* 0x00000001160f7824 */ /* 0x000fe200028e0611 */
[C---:B0-----:R-:W-:Y:S01]  /*3160*/  IADD3 R12, P3, R3.reuse, R14, RZ ;  /* 0x0000000e030c7210 */ /* 0x041fe20007f7e0ff */
[C---:B------:R-:W-:Y:S01]  /*3170*/  IMAD.X R13, R56.reuse, 0x1, R13, P4 ;  /* 0x00000001380d7824 */ /* 0x040fe200020e060d */
[----:B------:R-:W-:Y:S01]  /*3180*/  IADD3 R16, P5, R3, R18, RZ ;  /* 0x0000001203107210 */ /* 0x000fe20007fbe0ff */
[----:B------:R-:W-:Y:S01]  /*3190*/  IMAD.X R17, R56, 0x1, R17, P6 ;  /* 0x0000000138117824 */ /* 0x000fe200030e0611 */
[----:B------:R-:W-:Y:S01]  /*31a0*/  IADD3 R14, P4, R2, R14, RZ ;  /* 0x0000000e020e7210 */ /* 0x000fe20007f9e0ff */
[--C-:B------:R-:W-:Y:S01]  /*31b0*/  IMAD.X R19, R22, 0x1, R20.reuse, P3 ;  /* 0x0000000116137824 */ /* 0x100fe200018e0614 */
[----:B------:R-:W-:Y:S01]  /*31c0*/  IADD3 R18, P6, R2, R18, RZ ;  /* 0x0000001202127210 */ /* 0x000fe20007fde0ff */
[C---:B------:R-:W-:Y:S01]  /*31d0*/  IMAD.X R21, R22.reuse, 0x1, R25, P2 ;  /* 0x0000000116157824 */ /* 0x040fe200010e0619 */
[----:B------:R-:W-:Y:S01]  /*31e0*/  CS2R R26, SRZ ;  /* 0x00000000001a7805 */ /* 0x000fe2000001ff00 */
[----:B------:R-:W-:Y:S01]  /*31f0*/  IMAD.X R22, R22, 0x1, R23, P5 ;  /* 0x0000000116167824 */ /* 0x000fe200028e0617 */
[----:B------:R-:W-:Y:S01]  /*3200*/  CS2R R28, SRZ ;  /* 0x00000000001c7805 */ /* 0x000fe2000001ff00 */
[----:B------:R-:W-:-:S02]  /*3210*/  IMAD.X R20, R56, 0x1, R20, P4 ;  /* 0x0000000138147824 */ /* 0x000fc400020e0614 */
[C---:B------:R-:W-:Y:S02]  /*3220*/  IMAD.X R23, R56.reuse, 0x1, R23, P6 ;  /* 0x0000000138177824 */ /* 0x040fe400030e0617 */
[----:B------:R-:W-:Y:S01]  /*3230*/  IMAD.X R56, R56, 0x1, R25, P1 ;  /* 0x0000000138387824 */ /* 0x000fe200008e0619 */
[----:B-1----:R-:W-:-:S07]  /*3240*/  CS2R R24, SRZ ;  /* 0x0000000000187805 */ /* 0x002fce000001ff00 */
.L_x_2:
[----:B------:R-:W2:Y:S04]  /*3250*/  LDL R106, [R1+0x8] ;  /* 0x00000800016a7983 */ /* 0x000ea80000100800 */
[----:B------:R-:W3:Y:S04]  /*3260*/  LDL R107, [R1] ;  /* 0x00000000016b7983 */ /* 0x000ee80000100800 */
[----:B------:R-:W4:Y:S04]  /*3270*/  LDL R112, [R1+0x4] ;  /* 0x0000040001707983 */ /* 0x000f280000100800 */
[----:B------:R-:W5:Y:S04]  /*3280*/  LDL R115, [R1+0x10] ;  /* 0x0000100001737983 */ /* 0x000f680000100800 */
[----:B------:R-:W5:Y:S04]  /*3290*/  LDL R108, [R1+0x18] ;  /* 0x00001800016c7983 */ /* 0x000f680000100800 */
[----:B------:R-:W5:Y:S04]  /*32a0*/  LDL R109, [R1+0xc] ;  /* 0x00000c00016d7983 */ /* 0x000f680000100800 */
[----:B------:R-:W5:Y:S04]  /*32b0*/  LDL R114, [R1+0x14] ;  /* 0x0000140001727983 */ /* 0x000f680000100800 */
[----:B------:R-:W5:Y:S04]  /*32c0*/  LDL R117, [R1+0x20] ;  /* 0x0000200001757983 */ /* 0x000f680000100800 */
[----:B------:R-:W5:Y:S04]  /*32d0*/  LDL R110, [R1+0x28] ;  /* 0x00002800016e7983 */ /* 0x000f680000100800 */
[----:B------:R-:W5:Y:S04]  /*32e0*/  LDL R111, [R1+0x1c] ;  /* 0x00001c00016f7983 */ /* 0x000f680000100800 */
[----:B------:R-:W5:Y:S04]  /*32f0*/  LDL R116, [R1+0x24] ;  /* 0x0000240001747983 */ /* 0x000f680000100800 */
[----:B------:R-:W5:Y:S01]  /*3300*/  LDL R119, [R1+0x30] ;  /* 0x0000300001777983 */ /* 0x000f620000100800 */
[----:B------:R-:W-:-:S02]  /*3310*/  ISETP.GT.AND P2, PT, R6, RZ, PT ;  /* 0x000000ff0600720c */ /* 0x000fc40003f44270 */
[----:B------:R-:W-:Y:S01]  /*3320*/  SHF.R.S32.HI R63, RZ, 0x1f, R2 ;  /* 0x0000001fff3f7819 */ /* 0x000fe20000011402 */
[----:B------:R-:W5:Y:S01]  /*3330*/  LDL R113, [R1+0x2c] ;  /* 0x00002c0001717983 */ /* 0x000f620000100800 */
[----:B------:R-:W-:Y:S02]  /*3340*/  IADD3 R68, P1, R2, UR16, RZ ;  /* 0x0000001002447c10 */ /* 0x000fe4000ff3e0ff */
[----:B------:R-:W-:Y:S01]  /*3350*/  SHF.R.S32.HI R64, RZ, 0x1f, R3 ;  /* 0x0000001fff407819 */ /* 0x000fe20000011403 */
[----:B------:R-:W5:Y:S01]  /*3360*/  LDL R118, [R1+0x34] ;  /* 0x0000340001767983 */ /* 0x000f620000100800 */
[----:B------:R-:W-:Y:S02]  /*3370*/  IADD3 R66, P0, R3, UR16, RZ ;  /* 0x0000001003427c10 */ /* 0x000fe4000ff1e0ff */
[----:B------:R-:W-:Y:S01]  /*3380*/  IADD3.X R69, R63, UR17, RZ, P1, !PT ;  /* 0x000000113f457c10 */ /* 0x000fe20008ffe4ff */
[----:B------:R-:W5:Y:S01]  /*3390*/  LDL R124, [R1+0x40] ;  /* 0x00004000017c7983 */ /* 0x000f620000100800 */
[----:B------:R-:W-:-:S02]  /*33a0*/  PRMT R63, RZ, 0x7610, R63 ;  /* 0x00007610ff3f7816 */ /* 0x000fc4000000003f */
[----:B------:R-:W-:Y:S01]  /*33b0*/  ISETP.GT.AND P3, PT, R6, 0x2, PT ;  /* 0x000000020600780c */ /* 0x000fe20003f64270 */
[----:B------:R-:W5:Y:S01]  /*33c0*/  LDL R121, [R1+0x50] ;  /* 0x0000500001797983 */ /* 0x000f620000100800 */
[----:B------:R-:W-:Y:S02]  /*33d0*/  IADD3.X R67, R64, UR17, RZ, P0, !PT ;  /* 0x0000001140437c10 */ /* 0x000fe400087fe4ff */
[----:B------:R-:W-:Y:S01]  /*33e0*/  PRMT R64, RZ, 0x7610, R64 ;  /* 0x00007610ff407816 */ /* 0x000fe20000000040 */
[----:B------:R0:W5:Y:S01]  /*33f0*/  @P2 LDG.E.U8 R63, desc[UR14][R68.64] ;  /* 0x0000000e443f2981 */ /* 0x000162000c1e1100 */
[----:B------:R-:W-:Y:S02]  /*3400*/  IADD3 R70, P1, R18, UR16, RZ ;  /* 0x0000001012467c10 */ /* 0x000fe4000ff3e0ff */
[----:B------:R-:W-:Y:S01]  /*3410*/  PRMT R65, RZ, 0x7610, R65 ;  /* 0x00007610ff417816 */ /* 0x000fe20000000041 */
[----:B------:R-:W5:Y:S01]  /*3420*/  LDL R120, [R1+0x44] ;  /* 0x0000440001787983 */ /* 0x000f620000100800 */
[----:B------:R-:W-:-:S03]  /*3430*/  IADD3.X R71, R23, UR17, RZ, P1, !PT ;  /* 0x0000001117477c10 */ /* 0x000fc60008ffe4ff */
[----:B------:R1:W5:Y:S01]  /*3440*/  @P2 LDG.E.U8 R64, desc[UR14][R66.64] ;  /* 0x0000000e42402981 */ /* 0x000362000c1e1100 */
[----:B0-----:R-:W-:Y:S02]  /*3450*/  IADD3 R68, P0, R16, UR16, RZ ;  /* 0x0000001010447c10 */ /* 0x001fe4000ff1e0ff */
[----:B------:R-:W-:Y:S01]  /*3460*/  ISETP.GT.AND P2, PT, R6, 0x3, PT ;  /* 0x000000030600780c */ /* 0x000fe20003f44270 */
[----:B------:R0:W5:Y:S01]  /*3470*/  @P3 LDG.E.U8 R65, desc[UR14][R70.64] ;  /* 0x0000000e46413981 */ /* 0x000162000c1e1100 */
[----:B------:R-:W-:-:S03]  /*3480*/  IADD3.X R69, R22, UR17, RZ, P0, !PT ;  /* 0x0000001116457c10 */ /* 0x000fc600087fe4ff */
[----:B------:R-:W5:Y:S01]  /*3490*/  LDL R122, [R1+0x54] ;  /* 0x00005400017a7983 */ /* 0x000f620000100800 */
[----:B-1----:R-:W-:Y:S02]  /*34a0*/  PRMT R66, RZ, 0x7610, R66 ;  /* 0x00007610ff427816 */ /* 0x002fe40000000042 */
[----:B------:R-:W-:Y:S01]  /*34b0*/  IADD3 R72, P1, R14, UR16, RZ ;  /* 0x000000100e487c10 */ /* 0x000fe2000ff3e0ff */
[----:B------:R-:W5:Y:S01]  /*34c0*/  LDL R123, [R1+0x60] ;  /* 0x00006000017b7983 */ /* 0x000f620000100800 */
[----:B0-----:R-:W-:-:S03]  /*34d0*/  IADD3 R70, P0, R12, UR16, RZ ;  /* 0x000000100c467c10 */ /* 0x001fc6000ff1e0ff */
[----:B------:R0:W5:Y:S01]  /*34e0*/  @P3 LDG.E.U8 R66, desc[UR14][R68.64] ;  /* 0x0000000e44423981 */ /* 0x000162000c1e1100 */
[----:B------:R-:W-:Y:S02]  /*34f0*/  PRMT R67, RZ, 0x7610, R67 ;  /* 0x00007610ff437816 */ /* 0x000fe40000000043 */
[----:B------:R-:W-:Y:S01]  /*3500*/  ISETP.GT.AND P3, PT, R6, 0x4, PT ;  /* 0x000000040600780c */ /* 0x000fe20003f64270 */
[----:B------:R-:W5:Y:S01]  /*3510*/  LDL R125, [R1+0x70] ;  /* 0x00007000017d7983 */ /* 0x000f620000100800 */
[----:B------:R-:W-:Y:S02]  /*3520*/  IADD3.X R73, R20, UR17, RZ, P1, !PT ;  /* 0x0000001114497c10 */ /* 0x000fe40008ffe4ff */
[----:B------:R-:W-:Y:S01]  /*3530*/  IADD3.X R71, R19, UR17, RZ, P0, !PT ;  /* 0x0000001113477c10 */ /* 0x000fe200087fe4ff */
[----:B------:R-:W5:Y:S01]  /*3540*/  LDL R126, [R1+0x74] ;  /* 0x00007400017e7983 */ /* 0x000f620000100800 */
[----:B0-----:R-:W-:Y:S02]  /*3550*/  PRMT R68, RZ, 0x7610, R68 ;  /* 0x00007610ff447816 */ /* 0x001fe40000000044 */
[----:B------:R-:W-:Y:S01]  /*3560*/  IADD3 R74, P1, R10, UR16, RZ ;  /* 0x000000100a4a7c10 */ /* 0x000fe2000ff3e0ff */
[----:B------:R0:W5:Y:S01]  /*3570*/  @P2 LDG.E.U8 R67, desc[UR14][R72.64] ;  /* 0x0000000e48432981 */ /* 0x000162000c1e1100 */
[----:B------:R-:W-:-:S03]  /*3580*/  PRMT R69, RZ, 0x7610, R69 ;  /* 0x00007610ff457816 */ /* 0x000fc60000000045 */
[----:B------:R1:W5:Y:S01]  /*3590*/  @P2 LDG.E.U8 R68, desc[UR14][R70.64] ;  /* 0x0000000e46442981 */ /* 0x000362000c1e1100 */
[----:B------:R-:W-:Y:S02]  /*35a0*/  ISETP.GT.AND P2, PT, R6, 0x5, PT ;  /* 0x000000050600780c */ /* 0x000fe40003f44270 */
[----:B------:R-:W-:Y:S01]  /*35b0*/  IADD3.X R75, R17, UR17, RZ, P1, !PT ;  /* 0x00000011114b7c10 */ /* 0x000fe20008ffe4ff */
[----:B------:R-:W5:Y:S01]  /*35c0*/  LDL R132, [R1+0x80] ;  /* 0x0000800001847983 */ /* 0x000f620000100800 */
[----:B0-----:R-:W-:Y:S02]  /*35d0*/  IADD3 R72, P0, R9, UR16, RZ ;  /* 0x0000001009487c10 */ /* 0x001fe4000ff1e0ff */
[----:B------:R-:W-:Y:S01]  /*35e0*/  IADD3 R76, P1, R8, UR16, RZ ;  /* 0x00000010084c7c10 */ /* 0x000fe2000ff3e0ff */
[----:B------:R0:W5:Y:S01]  /*35f0*/  @P3 LDG.E.U8 R69, desc[UR14][R74.64] ;  /* 0x0000000e4a453981 */ /* 0x000162000c1e1100 */
[----:B-1----:R-:W-:Y:S02]  /*3600*/  PRMT R70, RZ, 0x7610, R70 ;  /* 0x00007610ff467816 */ /* 0x002fe40000000046 */
[----:B------:R-:W-:Y:S01]  /*3610*/  IADD3.X R73, R15, UR17, RZ, P0, !PT ;  /* 0x000000110f497c10 */ /* 0x000fe200087fe4ff */
[----:B------:R-:W5:Y:S01]  /*3620*/  LDL R128, [R1+0x84] ;  /* 0x0000840001807983 */ /* 0x000f620000100800 */
[----:B------:R-:W-:-:S02]  /*3630*/  PRMT R71, RZ, 0x7610, R71 ;  /* 0x00007610ff477816 */ /* 0x000fc40000000047 */
[----:B------:R-:W-:Y:S01]  /*3640*/  IADD3.X R77, R13, UR17, RZ, P1, !PT ;  /* 0x000000110d4d7c10 */ /* 0x000fe20008ffe4ff */
        /* <DEDUP_REMOVED lines=95> */
[----:B------:R-:W-:-:S02]  /*3c40*/  IADD3.X R91, R205, UR17, RZ, P0, !PT ;  /* 0x00000011cd5b7c10 */ /* 0x000fc400087fe4ff */
[----:B------:R-:W-:Y:S02]  /*3c50*/  PRMT R89, RZ, 0x7610, R89 ;  /* 0x00007610ff597816 */ /* 0x000fe40000000059 */
[----:B------:R-:W-:Y:S01]  /*3c60*/  IADD3.X R95, R207, UR17, RZ, P1, !PT ;  /* 0x00000011cf5f7c10 */ /* 0x000fe20008ffe4ff */
[----:B------:R1:W5:Y:S01]  /*3c70*/  @P2 LDG.E.U8 R88, desc[UR14][R90.64] ;  /* 0x0000000e5a582981 */ /* 0x000362000c1e1100 */
[----:B0-----:R-:W-:Y:S02]  /*3c80*/  IADD3 R92, P0, R221, UR16, RZ ;  /* 0x00000010dd5c7c10 */ /* 0x001fe4000ff1e0ff */
[----:B------:R-:W-:Y:S01]  /*3c90*/  ISETP.GT.AND P2, PT, R6, 0xf, PT ;  /* 0x0000000f0600780c */ /* 0x000fe20003f44270 */
[----:B------:R0:W5:Y:S01]  /*3ca0*/  @P3 LDG.E.U8 R89, desc[UR14][R94.64] ;  /* 0x0000000e5e593981 */ /* 0x000162000c1e1100 */
[----:B------:R-:W-:Y:S02]  /*3cb0*/  IADD3.X R93, R211, UR17, RZ, P0, !PT ;  /* 0x00000011d35d7c10 */ /* 0x000fe400087fe4ff */
[----:B-1----:R-:W-:-:S02]  /*3cc0*/  PRMT R90, RZ, 0x7610, R90 ;  /* 0x00007610ff5a7816 */ /* 0x002fc4000000005a */
[----:B------:R-:W-:Y:S02]  /*3cd0*/  IADD3 R96, P1, R225, UR16, RZ ;  /* 0x00000010e1607c10 */ /* 0x000fe4000ff3e0ff */
[----:B0-----:R-:W-:Y:S02]  /*3ce0*/  IADD3 R94, P0, R229, UR16, RZ ;  /* 0x00000010e55e7c10 */ /* 0x001fe4000ff1e0ff */
[----:B------:R0:W5:Y:S01]  /*3cf0*/  @P3 LDG.E.U8 R90, desc[UR14][R92.64] ;  /* 0x0000000e5c5a3981 */ /* 0x000162000c1e1100 */
[----:B------:R-:W-:Y:S02]  /*3d00*/  PRMT R91, RZ, 0x7610, R91 ;  /* 0x00007610ff5b7816 */ /* 0x000fe4000000005b */
[----:B------:R-:W-:Y:S02]  /*3d10*/  ISETP.GT.AND P3, PT, R6, 0x10, PT ;  /* 0x000000100600780c */ /* 0x000fe40003f64270 */
[----:B------:R-:W-:Y:S02]  /*3d20*/  IADD3.X R97, R223, UR17, RZ, P1, !PT ;  /* 0x00000011df617c10 */ /* 0x000fe40008ffe4ff */
[----:B------:R-:W-:-:S02]  /*3d30*/  IADD3.X R95, R227, UR17, RZ, P0, !PT ;  /* 0x00000011e35f7c10 */ /* 0x000fc400087fe4ff */
[----:B0-----:R-:W-:Y:S01]  /*3d40*/  PRMT R92, RZ, 0x7610, R92 ;  /* 0x00007610ff5c7816 */ /* 0x001fe2000000005c */
[----:B------:R0:W5:Y:S01]  /*3d50*/  @P2 LDG.E.U8 R91, desc[UR14][R96.64] ;  /* 0x0000000e605b2981 */ /* 0x000162000c1e1100 */
[----:B------:R-:W-:Y:S02]  /*3d60*/  IADD3 R98, P1, R233, UR16, RZ ;  /* 0x00000010e9627c10 */ /* 0x000fe4000ff3e0ff */
[----:B------:R-:W-:Y:S02]  /*3d70*/  PRMT R93, RZ, 0x7610, R93 ;  /* 0x00007610ff5d7816 */ /* 0x000fe4000000005d */
[----:B------:R1:W5:Y:S01]  /*3d80*/  @P2 LDG.E.U8 R92, desc[UR14][R94.64] ;  /* 0x0000000e5e5c2981 */ /* 0x000362000c1e1100 */
[----:B------:R-:W-:Y:S02]  /*3d90*/  ISETP.GT.AND P2, PT, R6, 0x11, PT ;  /* 0x000000110600780c */ /* 0x000fe40003f44270 */
[----:B------:R-:W-:Y:S02]  /*3da0*/  IADD3.X R99, R231, UR17, RZ, P1, !PT ;  /* 0x00000011e7637c10 */ /* 0x000fe40008ffe4ff */
[----:B0-----:R-:W-:-:S02]  /*3db0*/  IADD3 R96, P0, R237, UR16, RZ ;  /* 0x00000010ed607c10 */ /* 0x001fc4000ff1e0ff */
[----:B------:R-:W-:Y:S01]  /*3dc0*/  IADD3 R100, P1, R241, UR16, RZ ;  /* 0x00000010f1647c10 */ /* 0x000fe2000ff3e0ff */
[----:B------:R0:W5:Y:S01]  /*3dd0*/  @P3 LDG.E.U8 R93, desc[UR14][R98.64] ;  /* 0x0000000e625d3981 */ /* 0x000162000c1e1100 */
[----:B------:R-:W-:Y:S02]  /*3de0*/  IADD3.X R97, R235, UR17, RZ, P0, !PT ;  /* 0x00000011eb617c10 */ /* 0x000fe400087fe4ff */
[----:B-1----:R-:W-:Y:S02]  /*3df0*/  PRMT R94, RZ, 0x7610, R94 ;  /* 0x00007610ff5e7816 */ /* 0x002fe4000000005e */
[----:B------:R-:W-:Y:S02]  /*3e00*/  PRMT R95, RZ, 0x7610, R95 ;  /* 0x00007610ff5f7816 */ /* 0x000fe4000000005f */
[----:B------:R-:W-:Y:S02]  /*3e10*/  IADD3.X R101, R239, UR17, RZ, P1, !PT ;  /* 0x00000011ef657c10 */ /* 0x000fe40008ffe4ff */
[----:B------:R1:W5:Y:S01]  /*3e20*/  @P3 LDG.E.U8 R94, desc[UR14][R96.64] ;  /* 0x0000000e605e3981 */ /* 0x000362000c1e1100 */
[----:B0-----:R-:W-:-:S02]  /*3e30*/  IADD3 R98, P0, R245, UR16, RZ ;  /* 0x00000010f5627c10 */ /* 0x001fc4000ff1e0ff */
[----:B------:R-:W-:Y:S01]  /*3e40*/  ISETP.GT.AND P3, PT, R6, 0x12, PT ;  /* 0x000000120600780c */ /* 0x000fe20003f64270 */
[----:B------:R0:W5:Y:S01]  /*3e50*/  @P2 LDG.E.U8 R95, desc[UR14][R100.64] ;  /* 0x0000000e645f2981 */ /* 0x000162000c1e1100 */
[----:B------:R-:W-:Y:S02]  /*3e60*/  IADD3.X R99, R243, UR17, RZ, P0, !PT ;  /* 0x00000011f3637c10 */ /* 0x000fe400087fe4ff */
[----:B-1----:R-:W-:Y:S02]  /*3e70*/  PRMT R96, RZ, 0x7610, R96 ;  /* 0x00007610ff607816 */ /* 0x002fe40000000060 */
[----:B------:R-:W-:Y:S02]  /*3e80*/  IADD3 R102, P1, R247, UR16, RZ ;  /* 0x00000010f7667c10 */ /* 0x000fe4000ff3e0ff */
[----:B0-----:R-:W-:Y:S02]  /*3e90*/  IADD3 R100, P0, R249, UR16, RZ ;  /* 0x00000010f9647c10 */ /* 0x001fe4000ff1e0ff */
[----:B------:R0:W5:Y:S01]  /*3ea0*/  @P2 LDG.E.U8 R96, desc[UR14][R98.64] ;  /* 0x0000000e62602981 */ /* 0x000162000c1e1100 */
[----:B------:R-:W-:-:S02]  /*3eb0*/  PRMT R97, RZ, 0x7610, R97 ;  /* 0x00007610ff617816 */ /* 0x000fc40000000061 */
[----:B------:R-:W-:Y:S02]  /*3ec0*/  ISETP.GT.AND P2, PT, R6, 0x13, PT ;  /* 0x000000130600780c */ /* 0x000fe40003f44270 */
[----:B------:R-:W-:Y:S02]  /*3ed0*/  IADD3.X R103, R246, UR17, RZ, P1, !PT ;  /* 0x00000011f6677c10 */ /* 0x000fe40008ffe4ff */
[----:B------:R-:W-:Y:S02]  /*3ee0*/  IADD3.X R101, R248, UR17, RZ, P0, !PT ;  /* 0x00000011f8657c10 */ /* 0x000fe400087fe4ff */
[----:B0-----:R-:W-:Y:S01]  /*3ef0*/  PRMT R98, RZ, 0x7610, R98 ;  /* 0x00007610ff627816 */ /* 0x001fe20000000062 */
[----:B------:R3:W5:Y:S01]  /*3f00*/  @P3 LDG.E.U8 R97, desc[UR14][R102.64] ;  /* 0x0000000e66613981 */ /* 0x000762000c1e1100 */
[----:B------:R-:W-:Y:S02]  /*3f10*/  IADD3 R104, P1, R251, UR16, RZ ;  /* 0x00000010fb687c10 */ /* 0x000fe4000ff3e0ff */
[----:B------:R-:W-:-:S02]  /*3f20*/  PRMT R99, RZ, 0x7610, R99 ;  /* 0x00007610ff637816 */ /* 0x000fc40000000063 */
[----:B------:R0:W5:Y:S01]  /*3f30*/  @P3 LDG.E.U8 R98, desc[UR14][R100.64] ;  /* 0x0000000e64623981 */ /* 0x000162000c1e1100 */
[----:B------:R-:W-:Y:S02]  /*3f40*/  IADD3.X R105, R250, UR17, RZ, P1, !PT ;  /* 0x00000011fa697c10 */ /* 0x000fe40008ffe4ff */
[----:B------:R-:W-:Y:S02]  /*3f50*/  ISETP.GT.AND P3, PT, R6, 0x14, PT ;  /* 0x000000140600780c */ /* 0x000fe40003f64270 */
[----:B--2---:R-:W-:Y:S01]  /*3f60*/  IADD3 R106, P1, R106, UR16, RZ ;  /* 0x000000106a6a7c10 */ /* 0x004fe2000ff3e0ff */
[----:B------:R1:W2:Y:S01]  /*3f70*/  @P2 LDG.E.U8 R99, desc[UR14][R104.64] ;  /* 0x0000000e68632981 */ /* 0x0002a2000c1e1100 */
[----:B---3--:R-:W-:Y:S02]  /*3f80*/  IADD3 R102, P0, R107, UR16, RZ ;  /* 0x000000106b667c10 */ /* 0x008fe4000ff1e0ff */
[----:B----4-:R-:W-:Y:S02]  /*3f90*/  IADD3.X R107, R112, UR17, RZ, P1, !PT ;  /* 0x00000011706b7c10 */ /* 0x010fe40008ffe4ff */
[----:B------:R-:W-:Y:S01]  /*3fa0*/  IADD3.X R103, R252, UR17, RZ, P0, !PT ;  /* 0x00000011fc677c10 */ /* 0x000fe200087fe4ff */
[----:B------:R-:W3:Y:S01]  /*3fb0*/  LDL R112, [R1+0x38] ;  /* 0x0000380001707983 */ /* 0x000ee20000100800 */
[----:B0-----:R-:W-:-:S02]  /*3fc0*/  PRMT R101, RZ, 0x7610, R101 ;  /* 0x00007610ff657816 */ /* 0x001fc40000000065 */
[----:B-----5:R-:W-:Y:S02]  /*3fd0*/  IADD3 R108, P1, R108, UR16, RZ ;  /* 0x000000106c6c7c10 */ /* 0x020fe4000ff3e0ff */
[----:B-1----:R-:W-:Y:S02]  /*3fe0*/  IADD3 R104, P0, R115, UR16, RZ ;  /* 0x0000001073687c10 */ /* 0x002fe4000ff1e0ff */
[----:B------:R-:W-:Y:S01]  /*3ff0*/  PRMT R100, RZ, 0x7610, R100 ;  /* 0x00007610ff647816 */ /* 0x000fe20000000064 */
[----:B------:R0:W4:Y:S01]  /*4000*/  @P3 LDG.E.U8 R101, desc[UR14][R106.64] ;  /* 0x0000000e6a653981 */ /* 0x000122000c1e1100 */
[----:B------:R-:W-:Y:S02]  /*4010*/  IADD3.X R105, R109, UR17, RZ, P0, !PT ;  /* 0x000000116d697c10 */ /* 0x000fe400087fe4ff */
[----:B------:R-:W-:Y:S01]  /*4020*/  IADD3.X R109, R114, UR17, RZ, P1, !PT ;  /* 0x00000011726d7c10 */ /* 0x000fe20008ffe4ff */
[----:B------:R-:W5:Y:S01]  /*4030*/  LDL R115, [R1+0x3c] ;  /* 0x00003c0001737983 */ /* 0x000f620000100800 */
[----:B------:R-:W-:-:S03]  /*4040*/  IADD3 R110, P1, R110, UR16, RZ ;  /* 0x000000106e6e7c10 */ /* 0x000fc6000ff3e0ff */
[----:B------:R-:W2:Y:S01]  /*4050*/  LDL R114, [R1+0x48] ;  /* 0x0000480001727983 */ /* 0x000ea20000100800 */
[----:B0-----:R-:W-:-:S03]  /*4060*/  IADD3 R106, P0, R117, UR16, RZ ;  /* 0x00000010756a7c10 */ /* 0x001fc6000ff1e0ff */
[----:B------:R0:W4:Y:S01]  /*4070*/  @P2 LDG.E.U8 R100, desc[UR14][R102.64] ;  /* 0x0000000e66642981 */ /* 0x000122000c1e1100 */
[----:B------:R-:W-:Y:S02]  /*4080*/  IADD3.X R107, R111, UR17, RZ, P0, !PT ;  /* 0x000000116f6b7c10 */ /* 0x000fe400087fe4ff */
[----:B------:R-:W-:Y:S01]  /*4090*/  IADD3.X R111, R116, UR17, RZ, P1, !PT ;  /* 0x00000011746f7c10 */ /* 0x000fe20008ffe4ff */
[----:B------:R-:W4:Y:S01]  /*40a0*/  LDL R117, [R1+0x4c] ;  /* 0x00004c0001757983 */ /* 0x000f220000100800 */
[----:B------:R-:W-:-:S03]  /*40b0*/  ISETP.GT.AND P2, PT, R6, 0x15, PT ;  /* 0x000000150600780c */ /* 0x000fc60003f44270 */
[----:B------:R-:W4:Y:S01]  /*40c0*/  LDL R116, [R1+0x58] ;  /* 0x0000580001747983 */ /* 0x000f220000100800 */
[----:B0-----:R-:W-:-:S09]  /*40d0*/  PRMT R103, RZ, 0x7610, R103 ;  /* 0x00007610ff677816 */ /* 0x001fd20000000067 */
[----:B------:R0:W4:Y:S02]  /*40e0*/  @P2 LDG.E.U8 R103, desc[UR14][R108.64] ;  /* 0x0000000e6c672981 */ /* 0x000124000c1e1100 */
[----:B0-----:R-:W-:Y:S02]  /*40f0*/  IADD3 R108, P0, R119, UR16, RZ ;  /* 0x00000010776c7c10 */ /* 0x001fe4000ff1e0ff */
[----:B------:R-:W4:Y:S01]  /*4100*/  LDL R119, [R1+0x5c] ;  /* 0x00005c0001777983 */ /* 0x000f220000100800 */
[----:B------:R-:W-:-:S06]  /*4110*/  PRMT R102, RZ, 0x7610, R102 ;  /* 0x00007610ff667816 */ /* 0x000fcc0000000066 */
[----:B------:R0:W4:Y:S01]  /*4120*/  @P3 LDG.E.U8 R102, desc[UR14][R104.64] ;  /* 0x0000000e68663981 */ /* 0x000122000c1e1100 */
[----:B------:R-:W-:Y:S02]  /*4130*/  ISETP.GT.AND P3, PT, R6, 0x16, PT ;  /* 0x000000160600780c */ /* 0x000fe40003f64270 */
[----:B0-----:R-:W-:Y:S02]  /*4140*/  PRMT R104, RZ, 0x7610, R104 ;  /* 0x00007610ff687816 */ /* 0x001fe40000000068 */
[----:B------:R-:W-:-:S04]  /*4150*/  PRMT R105, RZ, 0x7610, R105 ;  /* 0x00007610ff697816 */ /* 0x000fc80000000069 */
[----:B------:R0:W4:Y:S01]  /*4160*/  @P2 LDG.E.U8 R104, desc[UR14][R106.64] ;  /* 0x0000000e6a682981 */ /* 0x000122000c1e1100 */
[----:B------:R-:W-:Y:S02]  /*4170*/  ISETP.GT.AND P2, PT, R6, 0x17, PT ;  /* 0x000000170600780c */ /* 0x000fe40003f44270 */
[----:B------:R-:W-:Y:S02]  /*4180*/  IADD3.X R109, R113, UR17, RZ, P0, !PT ;  /* 0x00000011716d7c10 */ /* 0x000fe400087fe4ff */
[----:B------:R1:W4:Y:S01]  /*4190*/  @P3 LDG.E.U8 R105, desc[UR14][R110.64] ;  /* 0x0000000e6e693981 */ /* 0x000322000c1e1100 */
[----:B0-----:R-:W-:Y:S02]  /*41a0*/  PRMT R106, RZ, 0x7610, R106 ;  /* 0x00007610ff6a7816 */ /* 0x001fe4000000006a */
[----:B------:R-:W-:Y:S02]  /*41b0*/  PRMT R107, RZ, 0x7610, R107 ;  /* 0x00007610ff6b7816 */ /* 0x000fe4000000006b */
[----:B-1----:R-:W-:-:S02]  /*41c0*/  IADD3 R110, P0, R124, UR16, RZ ;  /* 0x000000107c6e7c10 */ /* 0x002fc4000ff1e0ff */
[----:B------:R0:W4:Y:S01]  /*41d0*/  @P3 LDG.E.U8 R106, desc[UR14][R108.64] ;  /* 0x0000000e6c6a3981 */ /* 0x000122000c1e1100 */
[----:B------:R-:W-:-:S03]  /*41e0*/  ISETP.GT.AND P3, PT, R6, 0x18, PT ;  /* 0x000000180600780c */ /* 0x000fc60003f64270 */
[----:B------:R-:W4:Y:S01]  /*41f0*/  LDL R124, [R1+0x64] ;  /* 0x00006400017c7983 */ /* 0x000f220000100800 */
[----:B0-----:R-:W-:Y:S02]  /*4200*/  PRMT R108, RZ, 0x7610, R108 ;  /* 0x00007610ff6c7816 */ /* 0x001fe4000000006c */
[----:B------:R-:W-:Y:S02]  /*4210*/  PRMT R109, RZ, 0x7610, R109 ;  /* 0x00007610ff6d7816 */ /* 0x000fe4000000006d */
[----:B---3--:R-:W-:-:S04]  /*4220*/  IADD3 R112, P1, R112, UR16, RZ ;  /* 0x0000001070707c10 */ /* 0x008fc8000ff3e0ff */
[----:B------:R-:W-:Y:S02]  /*4230*/  IADD3.X R113, R118, UR17, RZ, P1, !PT ;  /* 0x0000001176717c10 */ /* 0x000fe40008ffe4ff */
[----:B------:R-:W3:Y:S04]  /*4240*/  LDL R118, [R1+0x68] ;  /* 0x0000680001767983 */ /* 0x000ee80000100800 */
[----:B------:R0:W3:Y:S01]  /*4250*/  @P2 LDG.E.U8 R107, desc[UR14][R112.64] ;  /* 0x0000000e706b2981 */ /* 0x0000e2000c1e1100 */
[----:B-----5:R-:W-:Y:S02]  /*4260*/  IADD3.X R111, R115, UR17, RZ, P0, !PT ;  /* 0x00000011736f7c10 */ /* 0x020fe400087fe4ff */
[----:B--2---:R-:W-:-:S03]  /*4270*/  IADD3 R114, P1, R114, UR16, RZ ;  /* 0x0000001072727c10 */ /* 0x004fc6000ff3e0ff */
[----:B------:R1:W2:Y:S01]  /*4280*/  @P2 LDG.E.U8 R108, desc[UR14][R110.64] ;  /* 0x0000000e6e6c2981 */ /* 0x0002a2000c1e1100 */
[----:B0-----:R-:W-:Y:S02]  /*4290*/  IADD3 R112, P0, R121, UR16, RZ ;  /* 0x0000001079707c10 */ /* 0x001fe4000ff1e0ff */
[----:B------:R-:W-:Y:S01]  /*42a0*/  IADD3.X R115, R120, UR17, RZ, P1, !PT ;  /* 0x0000001178737c10 */ /* 0x000fe20008ffe4ff */
[----:B------:R-:W5:Y:S04]  /*42b0*/  LDL R121, [R1+0x6c] ;  /* 0x00006c0001797983 */ /* 0x000f680000100800 */
[----:B------:R-:W2:Y:S01]  /*42c0*/  LDL R120, [R1+0x78] ;  /* 0x0000780001787983 */ /* 0x000ea20000100800 */
[----:B----4-:R-:W-:Y:S02]  /*42d0*/  IADD3 R116, P1, R116, UR16, RZ ;  /* 0x0000001074747c10 */ /* 0x010fe4000ff3e0ff */
[----:B------:R-:W-:Y:S01]  /*42e0*/  ISETP.GT.AND P2, PT, R6, 0x19, PT ;  /* 0x000000190600780c */ /* 0x000fe20003f44270 */
[----:B------:R0:W4:Y:S01]  /*42f0*/  @P3 LDG.E.U8 R109, desc[UR14][R114.64] ;  /* 0x0000000e726d3981 */ /* 0x000122000c1e1100 */
[----:B------:R-:W-:-:S02]  /*4300*/  IADD3.X R113, R117, UR17, RZ, P0, !PT ;  /* 0x0000001175717c10 */ /* 0x000fc400087fe4ff */
[----:B------:R-:W-:Y:S02]  /*4310*/  IADD3.X R117, R122, UR17, RZ, P1, !PT ;  /* 0x000000117a757c10 */ /* 0x000fe40008ffe4ff */
[----:B------:R-:W4:Y:S01]  /*4320*/  LDL R122, [R1+0x88] ;  /* 0x00008800017a7983 */ /* 0x000f220000100800 */
[----:B-1----:R-:W-:Y:S02]  /*4330*/  PRMT R111, RZ, 0x7610, R111 ;  /* 0x00007610ff6f7816 */ /* 0x002fe4000000006f */
[----:B0-----:R-:W-:Y:S02]  /*4340*/  IADD3 R114, P0, R123, UR16, RZ ;  /* 0x000000107b727c10 */ /* 0x001fe4000ff1e0ff */
[----:B------:R-:W4:Y:S04]  /*4350*/  LDL R123, [R1+0x7c] ;  /* 0x00007c00017b7983 */ /* 0x000f280000100800 */
[----:B------:R0:W4:Y:S01]  /*4360*/  @P2 LDG.E.U8 R111, desc[UR14][R116.64] ;  /* 0x0000000e746f2981 */ /* 0x000122000c1e1100 */
[----:B------:R-:W-:-:S02]  /*4370*/  IADD3.X R115, R119, UR17, RZ, P0, !PT ;  /* 0x0000001177737c10 */ /* 0x000fc400087fe4ff */
        /* <DEDUP_REMOVED lines=20> */
[----:B------:R-:W5:Y:S01]  /*44c0*/  LDL R132, [R1+0xa4] ;  /* 0x0000a40001847983 */ /* 0x000f620000100800 */
[----:B------:R-:W-:-:S03]  /*44d0*/  ISETP.GT.AND P3, PT, R6, 0x1c, PT ;  /* 0x0000001c0600780c */ /* 0x000fc60003f64270 */
[----:B------:R-:W2:Y:S01]  /*44e0*/  LDL R126, [R1+0xa8] ;  /* 0x0000a800017e7983 */ /* 0x000ea20000100800 */
[----:B----4-:R-:W-:Y:S02]  /*44f0*/  IADD3 R122, P1, R122, UR16, RZ ;  /* 0x000000107a7a7c10 */ /* 0x010fe4000ff3e0ff */
[----:B-1----:R-:W-:Y:S01]  /*4500*/  PRMT R117, RZ, 0x7610, R117 ;  /* 0x00007610ff757816 */ /* 0x002fe20000000075 */
[----:B------:R0:W4:Y:S01]  /*4510*/  @P2 LDG.E.U8 R115, desc[UR14][R120.64] ;  /* 0x0000000e78732981 */ /* 0x000122000c1e1100 */
[----:B------:R-:W-:Y:S02]  /*4520*/  IADD3.X R119, R123, UR17, RZ, P0, !PT ;  /* 0x000000117b777c10 */ /* 0x000fe400087fe4ff */
[----:B------:R-:W-:Y:S02]  /*4530*/  IADD3.X R123, R128, UR17, RZ, P1, !PT ;  /* 0x00000011807b7c10 */ /* 0x000fe40008ffe4ff */
[----:B------:R-:W4:Y:S01]  /*4540*/  LDL R128, [R1+0xb8] ;  /* 0x0000b80001807983 */ /* 0x000f220000100800 */
[----:B0-----:R-:W-:-:S03]  /*4550*/  IADD3 R120, P0, R129, UR16, RZ ;  /* 0x0000001081787c10 */ /* 0x001fc6000ff1e0ff */
[----:B------:R-:W4:Y:S04]  /*4560*/  LDL R129, [R1+0xac] ;  /* 0x0000ac0001817983 */ /* 0x000f280000100800 */
[----:B------:R0:W4:Y:S01]  /*4570*/  @P3 LDG.E.U8 R117, desc[UR14][R122.64] ;  /* 0x0000000e7a753981 */ /* 0x000122000c1e1100 */
[----:B------:R-:W-:Y:S02]  /*4580*/  IADD3.X R121, R125, UR17, RZ, P0, !PT ;  /* 0x000000117d797c10 */ /* 0x000fe400087fe4ff */
[----:B0-----:R-:W-:Y:S02]  /*4590*/  IADD3 R122, P0, R131, UR16, RZ ;  /* 0x00000010837a7c10 */ /* 0x001fe4000ff1e0ff */
[----:B------:R-:W4:Y:S01]  /*45a0*/  LDL R131, [R1+0xbc] ;  /* 0x0000bc0001837983 */ /* 0x000f220000100800 */
[----:B------:R-:W-:-:S06]  /*45b0*/  PRMT R116, RZ, 0x7610, R116 ;  /* 0x00007610ff747816 */ /* 0x000fcc0000000074 */
[----:B------:R0:W4:Y:S01]  /*45c0*/  @P2 LDG.E.U8 R116, desc[UR14][R118.64] ;  /* 0x0000000e76742981 */ /* 0x000122000c1e1100 */
[C---:B------:R-:W-:Y:S02]  /*45d0*/  ISETP.GT.AND P2, PT, R6.reuse, 0x1d, PT ;  /* 0x0000001d0600780c */ /* 0x040fe40003f44270 */
[----:B0-----:R-:W-:Y:S02]  /*45e0*/  PRMT R118, RZ, 0x7610, R118 ;  /* 0x00007610ff767816 */ /* 0x001fe40000000076 */
[----:B------:R-:W-:Y:S02]  /*45f0*/  PRMT R119, RZ, 0x7610, R119 ;  /* 0x00007610ff777816 */ /* 0x000fe40000000077 */
[----:B------:R-:W-:Y:S02]  /*4600*/  IADD3.X R123, R127, UR17, RZ, P0, !PT ;  /* 0x000000117f7b7c10 */ /* 0x000fe400087fe4ff */
[----:B------:R0:W4:Y:S01]  /*4610*/  @P3 LDG.E.U8 R118, desc[UR14][R120.64] ;  /* 0x0000000e78763981 */ /* 0x000122000c1e1100 */
[----:B------:R-:W-:-:S02]  /*4620*/  ISETP.GT.AND P3, PT, R6, 0x1e, PT ;  /* 0x0000001e0600780c */ /* 0x000fc40003f64270 */
[----:B0-----:R-:W-:Y:S02]  /*4630*/  PRMT R120, RZ, 0x7610, R120 ;  /* 0x00007610ff787816 */ /* 0x001fe40000000078 */
[----:B------:R-:W-:-:S04]  /*4640*/  PRMT R121, RZ, 0x7610, R121 ;  /* 0x00007610ff797816 */ /* 0x000fc80000000079 */
[----:B------:R0:W4:Y:S02]  /*4650*/  @P2 LDG.E.U8 R120, desc[UR14][R122.64] ;  /* 0x0000000e7a782981 */ /* 0x000124000c1e1100 */
[----:B0-----:R-:W-:Y:S02]  /*4660*/  PRMT R123, RZ, 0x7610, R123 ;  /* 0x00007610ff7b7816 */ /* 0x001fe4000000007b */
[----:B---3--:R-:W-:-:S04]  /*4670*/  IADD3 R124, P1, R124, UR16, RZ ;  /* 0x000000107c7c7c10 */ /* 0x008fc8000ff3e0ff */
[----:B------:R-:W-:Y:S02]  /*4680*/  IADD3.X R125, R130, UR17, RZ, P1, !PT ;  /* 0x00000011827d7c10 */ /* 0x000fe40008ffe4ff */
[----:B------:R-:W3:Y:S04]  /*4690*/  LDL R130, [R1+0xc8] ;  /* 0x0000c80001827983 */ /* 0x000ee80000100800 */
[----:B------:R0:W3:Y:S01]  /*46a0*/  @P2 LDG.E.U8 R119, desc[UR14][R124.64] ;  /* 0x0000000e7c772981 */ /* 0x0000e2000c1e1100 */
[----:B------:R-:W-:Y:S02]  /*46b0*/  ISETP.GT.AND P2, PT, R6, 0x1f, PT ;  /* 0x0000001f0600780c */ /* 0x000fe40003f44270 */
[----:B--2---:R-:W-:Y:S02]  /*46c0*/  IADD3 R126, P1, R126, UR16, RZ ;  /* 0x000000107e7e7c10 */ /* 0x004fe4000ff3e0ff */
[----:B0-----:R-:W-:-:S02]  /*46d0*/  IADD3 R124, P0, R133, UR16, RZ ;  /* 0x00000010857c7c10 */ /* 0x001fc4000ff1e0ff */
[----:B-----5:R-:W-:Y:S01]  /*46e0*/  IADD3.X R127, R132, UR17, RZ, P1, !PT ;  /* 0x00000011847f7c10 */ /* 0x020fe20008ffe4ff */
[----:B------:R-:W2:Y:S04]  /*46f0*/  LDL R133, [R1+0xcc] ;  /* 0x0000cc0001857983 */ /* 0x000ea80000100800 */
[----:B------:R-:W5:Y:S01]  /*4700*/  LDL R132, [R1+0xd8] ;  /* 0x0000d80001847983 */ /* 0x000f620000100800 */
[----:B----4-:R-:W-:-:S03]  /*4710*/  IADD3 R128, P1, R128, UR16, RZ ;  /* 0x0000001080807c10 */ /* 0x010fc6000ff3e0ff */
[----:B------:R0:W4:Y:S01]  /*4720*/  @P3 LDG.E.U8 R121, desc[UR14][R126.64] ;  /* 0x0000000e7e793981 */ /* 0x000122000c1e1100 */
[----:B------:R-:W-:Y:S02]  /*4730*/  IADD3.X R125, R129, UR17, RZ, P0, !PT ;  /* 0x00000011817d7c10 */ /* 0x000fe400087fe4ff */
[----:B------:R-:W-:Y:S02]  /*4740*/  IADD3.X R129, R134, UR17, RZ, P1, !PT ;  /* 0x0000001186817c10 */ /* 0x000fe40008ffe4ff */
[----:B------:R-:W-:Y:S01]  /*4750*/  PRMT R122, RZ, 0x7610, R122 ;  /* 0x00007610ff7a7816 */ /* 0x000fe2000000007a */
[----:B------:R-:W4:Y:S01]  /*4760*/  LDL R134, [R1+0xe8] ;  /* 0x0000e80001867983 */ /* 0x000f220000100800 */
[----:B0-----:R-:W-:-:S03]  /*4770*/  IADD3 R126, P0, R135, UR16, RZ ;  /* 0x00000010877e7c10 */ /* 0x001fc6000ff1e0ff */
[----:B------:R0:W4:Y:S04]  /*4780*/  @P2 LDG.E.U8 R123, desc[UR14][R128.64] ;  /* 0x0000000e807b2981 */ /* 0x000128000c1e1100 */
[----:B------:R-:W4:Y:S01]  /*4790*/  LDL R135, [R1+0xdc] ;  /* 0x0000dc0001877983 */ /* 0x000f220000100800 */
[----:B------:R-:W-:-:S03]  /*47a0*/  IADD3.X R127, R131, UR17, RZ, P0, !PT ;  /* 0x00000011837f7c10 */ /* 0x000fc600087fe4ff */
[----:B------:R1:W4:Y:S01]  /*47b0*/  @P3 LDG.E.U8 R122, desc[UR14][R124.64] ;  /* 0x0000000e7c7a3981 */ /* 0x000322000c1e1100 */
[----:B0-----:R-:W-:-:S03]  /*47c0*/  IADD3 R128, P0, R139, UR16, RZ ;  /* 0x000000108b807c10 */ /* 0x001fc6000ff1e0ff */
[----:B------:R-:W4:Y:S01]  /*47d0*/  LDL R139, [R1+0xf0] ;  /* 0x0000f000018b7983 */ /* 0x000f220000100800 */
[----:B------:R-:W-:Y:S02]  /*47e0*/  ISETP.GT.AND P3, PT, R6, 0x20, PT ;  /* 0x000000200600780c */ /* 0x000fe40003f64270 */
[----:B-1----:R-:W-:Y:S02]  /*47f0*/  PRMT R124, RZ, 0x7610, R124 ;  /* 0x00007610ff7c7816 */ /* 0x002fe4000000007c */
[----:B------:R-:W-:-:S04]  /*4800*/  PRMT R125, RZ, 0x7610, R125 ;  /* 0x00007610ff7d7816 */ /* 0x000fc8000000007d */
[----:B------:R0:W4:Y:S01]  /*4810*/  @P2 LDG.E.U8 R124, desc[UR14][R126.64] ;  /* 0x0000000e7e7c2981 */ /* 0x000122000c1e1100 */
[----:B------:R-:W-:Y:S02]  /*4820*/  ISETP.GT.AND P2, PT, R6, 0x21, PT ;  /* 0x000000210600780c */ /* 0x000fe40003f44270 */
[----:B0-----:R-:W-:Y:S02]  /*4830*/  PRMT R127, RZ, 0x7610, R127 ;  /* 0x00007610ff7f7816 */ /* 0x001fe4000000007f */
[----:B---3--:R-:W-:-:S04]  /*4840*/  IADD3 R130, P1, R130, UR16, RZ ;  /* 0x0000001082827c10 */ /* 0x008fc8000ff3e0ff */
[----:B------:R-:W-:Y:S02]  /*4850*/  IADD3.X R131, R138, UR17, RZ, P1, !PT ;  /* 0x000000118a837c10 */ /* 0x000fe40008ffe4ff */
[----:B------:R-:W3:Y:S04]  /*4860*/  LDL R138, [R1+0xe4] ;  /* 0x0000e400018a7983 */ /* 0x000ee80000100800 */
[----:B------:R0:W3:Y:S01]  /*4870*/  @P3 LDG.E.U8 R125, desc[UR14][R130.64] ;  /* 0x0000000e827d3981 */ /* 0x0000e2000c1e1100 */
[----:B--2---:R-:W-:Y:S02]  /*4880*/  IADD3.X R129, R133, UR17, RZ, P0, !PT ;  /* 0x0000001185817c10 */ /* 0x004fe400087fe4ff */
[----:B-----5:R-:W-:-:S04]  /*4890*/  IADD3 R132, P1, R132, UR16, RZ ;  /* 0x0000001084847c10 */ /* 0x020fc8000ff3e0ff */
[----:B------:R-:W-:Y:S02]  /*48a0*/  IADD3.X R133, R136, UR17, RZ, P1, !PT ;  /* 0x0000001188857c10 */ /* 0x000fe40008ffe4ff */
[----:B------:R-:W2:Y:S01]  /*48b0*/  LDL R136, [R1+0xf8] ;  /* 0x0000f80001887983 */ /* 0x000ea20000100800 */
[----:B0-----:R-:W-:-:S03]  /*48c0*/  IADD3 R130, P0, R137, UR16, RZ ;  /* 0x0000001089827c10 */ /* 0x001fc6000ff1e0ff */
[----:B------:R-:W5:Y:S04]  /*48d0*/  LDL R137, [R1+0xec] ;  /* 0x0000ec0001897983 */ /* 0x000f680000100800 */
[----:B------:R0:W5:Y:S01]  /*48e0*/  @P2 LDG.E.U8 R127, desc[UR14][R132.64] ;  /* 0x0000000e847f2981 */ /* 0x000162000c1e1100 */
[----:B----4-:R-:W-:Y:S02]  /*48f0*/  IADD3.X R131, R135, UR17, RZ, P0, !PT ;  /* 0x0000001187837c10 */ /* 0x010fe400087fe4ff */
[----:B0-----:R-:W-:Y:S02]  /*4900*/  IADD3 R132, P0, R139, UR16, RZ ;  /* 0x000000108b847c10 */ /* 0x001fe4000ff1e0ff */
[----:B------:R-:W4:Y:S01]  /*4910*/  LDL R139, [R1+0xfc] ;  /* 0x0000fc00018b7983 */ /* 0x000f220000100800 */
[----:B------:R-:W-:-:S06]  /*4920*/  PRMT R126, RZ, 0x7610, R126 ;  /* 0x00007610ff7e7816 */ /* 0x000fcc000000007e */
[----:B------:R0:W4:Y:S01]  /*4930*/  @P3 LDG.E.U8 R126, desc[UR14][R128.64] ;  /* 0x0000000e807e3981 */ /* 0x000122000c1e1100 */
[----:B------:R-:W-:Y:S02]  /*4940*/  ISETP.GT.AND P3, PT, R6, 0x22, PT ;  /* 0x000000220600780c */ /* 0x000fe40003f64270 */
[----:B------:R-:W-:Y:S02]  /*4950*/  IADD3 R134, P1, R134, UR16, RZ ;  /* 0x0000001086867c10 */ /* 0x000fe4000ff3e0ff */
[----:B0-----:R-:W-:Y:S02]  /*4960*/  PRMT R128, RZ, 0x7610, R128 ;  /* 0x00007610ff807816 */ /* 0x001fe40000000080 */
[----:B------:R-:W-:-:S04]  /*4970*/  PRMT R129, RZ, 0x7610, R129 ;  /* 0x00007610ff817816 */ /* 0x000fc80000000081 */
[----:B------:R0:W4:Y:S01]  /*4980*/  @P2 LDG.E.U8 R128, desc[UR14][R130.64] ;  /* 0x0000000e82802981 */ /* 0x000122000c1e1100 */
[----:B------:R-:W-:Y:S02]  /*4990*/  ISETP.GT.AND P2, PT, R6, 0x23, PT ;  /* 0x000000230600780c */ /* 0x000fe40003f44270 */
[----:B0-----:R-:W-:Y:S02]  /*49a0*/  PRMT R131, RZ, 0x7610, R131 ;  /* 0x00007610ff837816 */ /* 0x001fe40000000083 */
[----:B---3--:R-:W-:Y:S02]  /*49b0*/  IADD3.X R135, R138, UR17, RZ, P1, !PT ;  /* 0x000000118a877c10 */ /* 0x008fe40008ffe4ff */
[----:B------:R-:W3:Y:S04]  /*49c0*/  LDL R138, [R1+0x108] ;  /* 0x00010800018a7983 */ /* 0x000ee80000100800 */
[----:B------:R0:W3:Y:S01]  /*49d0*/  @P3 LDG.E.U8 R129, desc[UR14][R134.64] ;  /* 0x0000000e86813981 */ /* 0x0000e2000c1e1100 */
[----:B--2---:R-:W-:-:S02]  /*49e0*/  IADD3 R136, P1, R136, UR16, RZ ;  /* 0x0000001088887c10 */ /* 0x004fc4000ff3e0ff */
[----:B-----5:R-:W-:Y:S02]  /*49f0*/  IADD3.X R133, R137, UR17, RZ, P0, !PT ;  /* 0x0000001189857c10 */ /* 0x020fe400087fe4ff */
[----:B------:R-:W-:Y:S02]  /*4a00*/  IADD3.X R137, R140, UR17, RZ, P1, !PT ;  /* 0x000000118c897c10 */ /* 0x000fe40008ffe4ff */
[----:B0-----:R-:W-:Y:S01]  /*4a10*/  IADD3 R134, P0, R144, UR16, RZ ;  /* 0x0000001090867c10 */ /* 0x001fe2000ff1e0ff */
[----:B------:R-:W2:Y:S04]  /*4a20*/  LDL R140, [R1+0x118] ;  /* 0x00011800018c7983 */ /* 0x000ea80000100800 */
[----:B------:R0:W5:Y:S01]  /*4a30*/  @P2 LDG.E.U8 R131, desc[UR14][R136.64] ;  /* 0x0000000e88832981 */ /* 0x000162000c1e1100 */
[----:B------:R-:W-:-:S03]  /*4a40*/  PRMT R130, RZ, 0x7610, R130 ;  /* 0x00007610ff827816 */ /* 0x000fc60000000082 */
[----:B------:R-:W5:Y:S04]  /*4a50*/  LDL R144, [R1+0x11c] ;  /* 0x00011c0001907983 */ /* 0x000f680000100800 */
[----:B------:R1:W5:Y:S01]  /*4a60*/  @P3 LDG.E.U8 R130, desc[UR14][R132.64] ;  /* 0x0000000e84823981 */ /* 0x000362000c1e1100 */
[----:B----4-:R-:W-:Y:S02]  /*4a70*/  IADD3.X R135, R139, UR17, RZ, P0, !PT ;  /* 0x000000118b877c10 */ /* 0x010fe400087fe4ff */
[----:B0-----:R-:W-:Y:S02]  /*4a80*/  IADD3 R136, P0, R143, UR16, RZ ;  /* 0x000000108f887c10 */ /* 0x001fe4000ff1e0ff */
[----:B------:R-:W4:Y:S02]  /*4a90*/  LDL R143, [R1+0x128] ;  /* 0x00012800018f7983 */ /* 0x000f240000100800 */
[----:B------:R-:W-:-:S02]  /*4aa0*/  IADD3.X R137, R141, UR17, RZ, P0, !PT ;  /* 0x000000118d897c10 */ /* 0x000fc400087fe4ff */
[----:B------:R-:W5:Y:S01]  /*4ab0*/  LDL R141, [R1+0x114] ;  /* 0x00011400018d7983 */ /* 0x000f620000100800 */
[----:B-1----:R-:W-:-:S06]  /*4ac0*/  PRMT R132, RZ, 0x7610, R132 ;  /* 0x00007610ff847816 */ /* 0x002fcc0000000084 */
[----:B------:R0:W4:Y:S01]  /*4ad0*/  @P2 LDG.E.U8 R132, desc[UR14][R134.64] ;  /* 0x0000000e86842981 */ /* 0x000122000c1e1100 */
[----:B------:R-:W-:Y:S02]  /*4ae0*/  ISETP.GT.AND P2, PT, R6, 0x25, PT ;  /* 0x000000250600780c */ /* 0x000fe40003f44270 */
[----:B0-----:R-:W-:Y:S02]  /*4af0*/  PRMT R135, RZ, 0x7610, R135 ;  /* 0x00007610ff877816 */ /* 0x001fe40000000087 */
[----:B---3--:R-:W-:-:S04]  /*4b00*/  IADD3 R138, P1, R138, UR16, RZ ;  /* 0x000000108a8a7c10 */ /* 0x008fc8000ff3e0ff */
[----:B------:R-:W-:Y:S02]  /*4b10*/  IADD3.X R139, R142, UR17, RZ, P1, !PT ;  /* 0x000000118e8b7c10 */ /* 0x000fe40008ffe4ff */
[----:B------:R-:W-:Y:S01]  /*4b20*/  ISETP.GT.AND P3, PT, R6, 0x24, PT ;  /* 0x000000240600780c */ /* 0x000fe20003f64270 */
[----:B------:R-:W3:Y:S01]  /*4b30*/  LDL R142, [R1+0x130] ;  /* 0x00013000018e7983 */ /* 0x000ee20000100800 */
[----:B--2---:R-:W-:-:S04]  /*4b40*/  IADD3 R140, P1, R140, UR16, RZ ;  /* 0x000000108c8c7c10 */ /* 0x004fc8000ff3e0ff */
[----:B-----5:R-:W-:-:S05]  /*4b50*/  IADD3.X R141, R141, UR17, RZ, P1, !PT ;  /* 0x000000118d8d7c10 */ /* 0x020fca0008ffe4ff */
[----:B------:R4:W2:Y:S04]  /*4b60*/  @P2 LDG.E.U8 R135, desc[UR14][R140.64] ;  /* 0x0000000e8c872981 */ /* 0x0008a8000c1e1100 */
[----:B------:R-:W5:Y:S01]  /*4b70*/  LDL R141, [R1+0x124] ;  /* 0x00012400018d7983 */ /* 0x000f620000100800 */
[----:B------:R-:W-:Y:S02]  /*4b80*/  PRMT R133, RZ, 0x7610, R133 ;  /* 0x00007610ff857816 */ /* 0x000fe40000000085 */
[----:B------:R-:W-:-:S04]  /*4b90*/  PRMT R134, RZ, 0x7610, R134 ;  /* 0x00007610ff867816 */ /* 0x000fc80000000086 */
[----:B------:R-:W2:Y:S04]  /*4ba0*/  @P3 LDG.E.U8 R133, desc[UR14][R138.64] ;  /* 0x0000000e8a853981 */ /* 0x000ea8000c1e1100 */
[----:B------:R0:W2:Y:S01]  /*4bb0*/  @P3 LDG.E.U8 R134, desc[UR14][R136.64] ;  /* 0x0000000e88863981 */ /* 0x0000a2000c1e1100 */
[----:B------:R-:W-:Y:S02]  /*4bc0*/  ISETP.GT.AND P3, PT, R6, 0x26, PT ;  /* 0x000000260600780c */ /* 0x000fe40003f64270 */
[----:B----4-:R-:W-:Y:S01]  /*4bd0*/  IADD3 R140, P1, R143, UR16, RZ ;  /* 0x000000108f8c7c10 */ /* 0x010fe2000ff3e0ff */
[----:B------:R-:W4:Y:S01]  /*4be0*/  LDL R139, [R1+0x120] ;  /* 0x00012000018b7983 */ /* 0x000f220000100800 */
[----:B0-----:R-:W-:Y:S02]  /*4bf0*/  PRMT R137, RZ, 0x7610, R137 ;  /* 0x00007610ff897816 */ /* 0x001fe40000000089 */
[----:B-----5:R-:W-:-:S07]  /*4c00*/  IADD3.X R141, R141, UR17, RZ, P1, !PT ;  /* 0x000000118d8d7c10 */ /* 0x020fce0008ffe4ff */
[----:B------:R0:W5:Y:S04]  /*4c10*/  @P3 LDG.E.U8 R137, desc[UR14][R140.64] ;  /* 0x0000000e8c893981 */ /* 0x000168000c1e1100 */
[----:B------:R-:W0:Y:S01]  /*4c20*/  LDL R141, [R1+0x138] ;  /* 0x00013800018d7983 */ /* 0x000e220000100800 */
[----:B----4-:R-:W-:Y:S02]  /*4c30*/  IADD3 R138, P0, R139, UR16, RZ ;  /* 0x000000108b8a7c10 */ /* 0x010fe4000ff1e0ff */
[----:B------:R-:W-:Y:S02]  /*4c40*/  PRMT R136, RZ, 0x7610, R136 ;  /* 0x00007610ff887816 */ /* 0x000fe40000000088 */
[----:B------:R-:W-:Y:S02]  /*4c50*/  IADD3.X R139, R144, UR17, RZ, P0, !PT ;  /* 0x00000011908b7c10 */ /* 0x000fe400087fe4ff */
[----:B------:R-:W-:Y:S01]  /*4c60*/  PRMT R149, RZ, 0x7610, R149 ;  /* 0x00007610ff957816 */ /* 0x000fe20000000095 */
[----:B------:R-:W4:Y:S04]  /*4c70*/  LDL R144, [R1+0x13c] ;  /* 0x00013c0001907983 */ /* 0x000f280000100800 */
[----:B------:R1:W5:Y:S01]  /*4c80*/  @P2 LDG.E.U8 R136, desc[UR14][R138.64] ;  /* 0x0000000e8a882981 */ /* 0x000362000c1e1100 */
[----:B0-----:R-:W-:-:S03]  /*4c90*/  IADD3 R140, P1, R141, UR16, RZ ;  /* 0x000000108d8c7c10 */ /* 0x001fc6000ff3e0ff */
[----:B------:R-:W3:Y:S01]  /*4ca0*/  LDL R141, [R1+0x134] ;  /* 0x00013400018d7983 */ /* 0x000ee20000100800 */
[----:B------:R-:W-:Y:S02]  /*4cb0*/  ISETP.GT.AND P2, PT, R6, 0x27, PT ;  /* 0x000000270600780c */ /* 0x000fe40003f44270 */
[----:B-1----:R-:W-:Y:S02]  /*4cc0*/  PRMT R139, RZ, 0x7610, R139 ;  /* 0x00007610ff8b7816 */ /* 0x002fe4000000008b */
[----:B---3--:R-:W-:-:S09]  /*4cd0*/  IADD3.X R141, R141, UR17, RZ, P1, !PT ;  /* 0x000000118d8d7c10 */ /* 0x008fd20008ffe4ff */
[----:B------:R0:W3:Y:S04]  /*4ce0*/  @P2 LDG.E.U8 R139, desc[UR14][R140.64] ;  /* 0x0000000e8c8b2981 */ /* 0x0000e8000c1e1100 */
[----:B------:R-:W0:Y:S01]  /*4cf0*/  LDL R141, [R1+0x148] ;  /* 0x00014800018d7983 */ /* 0x000e220000100800 */
[----:B------:R-:W-:Y:S02]  /*4d00*/  IADD3 R142, P0, R142, UR16, RZ ;  /* 0x000000108e8e7c10 */ /* 0x000fe4000ff1e0ff */
[----:B------:R-:W-:Y:S02]  /*4d10*/  PRMT R138, RZ, 0x7610, R138 ;  /* 0x00007610ff8a7816 */ /* 0x000fe4000000008a */
[----:B------:R-:W-:Y:S02]  /*4d20*/  IADD3.X R143, R145, UR17, RZ, P0, !PT ;  /* 0x00000011918f7c10 */ /* 0x000fe400087fe4ff */
[----:B------:R-:W-:Y:S01]  /*4d30*/  PRMT R146, RZ, 0x7610, R146 ;  /* 0x00007610ff927816 */ /* 0x000fe20000000092 */
[----:B------:R-:W2:Y:S04]  /*4d40*/  LDL R145, [R1+0x14c] ;  /* 0x00014c0001917983 */ /* 0x000ea80000100800 */
[----:B------:R1:W3:Y:S01]  /*4d50*/  @P3 LDG.E.U8 R138, desc[UR14][R142.64] ;  /* 0x0000000e8e8a3981 */ /* 0x0002e2000c1e1100 */
[----:B0-----:R-:W-:-:S03]  /*4d60*/  IADD3 R140, P1, R141, UR16, RZ ;  /* 0x000000108d8c7c10 */ /* 0x001fc6000ff3e0ff */
[----:B------:R-:W1:Y:S04]  /*4d70*/  LDL R143, [R1+0x140] ;  /* 0x00014000018f7983 */ /* 0x000e680000100800 */
[----:B------:R-:W4:Y:S01]  /*4d80*/  LDL R141, [R1+0x144] ;  /* 0x00014400018d7983 */ /* 0x000f220000100800 */
[----:B------:R-:W-:Y:S02]  /*4d90*/  ISETP.GT.AND P3, PT, R6, 0x28, PT ;  /* 0x000000280600780c */ /* 0x000fe40003f64270 */
[----:B----4-:R-:W-:-:S11]  /*4da0*/  IADD3.X R141, R141, UR17, RZ, P1, !PT ;  /* 0x000000118d8d7c10 */ /* 0x010fd60008ffe4ff */
[----:B------:R0:W4:Y:S04]  /*4db0*/  @P3 LDG.E.U8 R149, desc[UR14][R140.64] ;  /* 0x0000000e8c953981 */ /* 0x000128000c1e1100 */
[----:B------:R-:W0:Y:S01]  /*4dc0*/  LDL R141, [R1+0x158] ;  /* 0x00015800018d7983 */ /* 0x000e220000100800 */
[----:B-1----:R-:W-:-:S04]  /*4dd0*/  IADD3 R142, P0, R143, UR16, RZ ;  /* 0x000000108f8e7c10 */ /* 0x002fc8000ff1e0ff */
[----:B------:R-:W-:Y:S02]  /*4de0*/  IADD3.X R143, R144, UR17, RZ, P0, !PT ;  /* 0x00000011908f7c10 */ /* 0x000fe400087fe4ff */
[----:B------:R-:W-:Y:S01]  /*4df0*/  PRMT R153, RZ, 0x7610, R153 ;  /* 0x00007610ff997816 */ /* 0x000fe20000000099 */
[----:B------:R-:W5:Y:S04]  /*4e00*/  LDL R144, [R1+0x15c] ;  /* 0x00015c0001907983 */ /* 0x000f680000100800 */
[----:B------:R1:W4:Y:S01]  /*4e10*/  @P2 LDG.E.U8 R146, desc[UR14][R142.64] ;  /* 0x0000000e8e922981 */ /* 0x000322000c1e1100 */
[----:B0-----:R-:W-:-:S03]  /*4e20*/  IADD3 R140, P1, R141, UR16, RZ ;  /* 0x000000108d8c7c10 */ /* 0x001fc6000ff3e0ff */
[----:B------:R-:W1:Y:S04]  /*4e30*/  LDL R143, [R1+0x150] ;  /* 0x00015000018f7983 */ /* 0x000e680000100800 */
[----:B------:R-:W2:Y:S01]  /*4e40*/  LDL R141, [R1+0x154] ;  /* 0x00015400018d7983 */ /* 0x000ea20000100800 */
[----:B------:R-:W-:Y:S02]  /*4e50*/  ISETP.GT.AND P2, PT, R6, 0x29, PT ;  /* 0x000000290600780c */ /* 0x000fe40003f44270 */
[----:B--2---:R-:W-:-:S11]  /*4e60*/  IADD3.X R141, R141, UR17, RZ, P1, !PT ;  /* 0x000000118d8d7c10 */ /* 0x004fd60008ffe4ff */
[----:B------:R0:W2:Y:S04]  /*4e70*/  @P2 LDG.E.U8 R153, desc[UR14][R140.64] ;  /* 0x0000000e8c992981 */ /* 0x0000a8000c1e1100 */
[----:B------:R-:W0:Y:S01]  /*4e80*/  LDL R141, [R1+0x168] ;  /* 0x00016800018d7983 */ /* 0x000e220000100800 */
[----:B-1----:R-:W-:Y:S02]  /*4e90*/  IADD3 R142, P0, R143, UR16, RZ ;  /* 0x000000108f8e7c10 */ /* 0x002fe4000ff1e0ff */
[----:B------:R-:W-:Y:S02]  /*4ea0*/  PRMT R150, RZ, 0x7610, R150 ;  /* 0x00007610ff967816 */ /* 0x000fe40000000096 */
[----:B------:R-:W-:Y:S02]  /*4eb0*/  IADD3.X R143, R145, UR17, RZ, P0, !PT ;  /* 0x00000011918f7c10 */ /* 0x000fe400087fe4ff */
[----:B------:R-:W-:Y:S01]  /*4ec0*/  PRMT R157, RZ, 0x7610, R157 ;  /* 0x00007610ff9d7816 */ /* 0x000fe2000000009d */
[----:B------:R-:W3:Y:S04]  /*4ed0*/  LDL R145, [R1+0x16c] ;  /* 0x00016c0001917983 */ /* 0x000ee80000100800 */
[----:B------:R1:W2:Y:S01]  /*4ee0*/  @P3 LDG.E.U8 R150, desc[UR14][R142.64] ;  /* 0x0000000e8e963981 */ /* 0x0002a2000c1e1100 */
[----:B0-----:R-:W-:-:S03]  /*4ef0*/  IADD3 R140, P1, R141, UR16, RZ ;  /* 0x000000108d8c7c10 */ /* 0x001fc6000ff3e0ff */
[----:B------:R-:W1:Y:S04]  /*4f00*/  LDL R143, [R1+0x160] ;  /* 0x00016000018f7983 */ /* 0x000e680000100800 */
[----:B------:R-:W5:Y:S01]  /*4f10*/  LDL R141, [R1+0x164] ;  /* 0x00016400018d7983 */ /* 0x000f620000100800 */
[----:B------:R-:W-:Y:S02]  /*4f20*/  ISETP.GT.AND P3, PT, R6, 0x2a, PT ;  /* 0x0000002a0600780c */ /* 0x000fe40003f64270 */
[----:B-----5:R-:W-:-:S11]  /*4f30*/  IADD3.X R141, R141, UR17, RZ, P1, !PT ;  /* 0x000000118d8d7c10 */ /* 0x020fd60008ffe4ff */
[----:B------:R0:W5:Y:S04]  /*4f40*/  @P3 LDG.E.U8 R157, desc[UR14][R140.64] ;  /* 0x0000000e8c9d3981 */ /* 0x000168000c1e1100 */
[----:B------:R-:W0:Y:S01]  /*4f50*/  LDL R141, [R1+0x178] ;  /* 0x00017800018d7983 */ /* 0x000e220000100800 */
[----:B-1----:R-:W-:Y:S02]  /*4f60*/  IADD3 R142, P0, R143, UR16, RZ ;  /* 0x000000108f8e7c10 */ /* 0x002fe4000ff1e0ff */
[----:B------:R-:W-:Y:S02]  /*4f70*/  PRMT R154, RZ, 0x7610, R154 ;  /* 0x00007610ff9a7816 */ /* 0x000fe4000000009a */
[----:B------:R-:W-:Y:S02]  /*4f80*/  IADD3.X R143, R144, UR17, RZ, P0, !PT ;  /* 0x00000011908f7c10 */ /* 0x000fe400087fe4ff */
[----:B------:R-:W-:Y:S01]  /*4f90*/  PRMT R161, RZ, 0x7610, R161 ;  /* 0x00007610ffa17816 */ /* 0x000fe200000000a1 */
[----:B------:R-:W4:Y:S04]  /*4fa0*/  LDL R144, [R1+0x17c] ;  /* 0x00017c0001907983 */ /* 0x000f280000100800 */
[----:B------:R1:W5:Y:S01]  /*4fb0*/  @P2 LDG.E.U8 R154, desc[UR14][R142.64] ;  /* 0x0000000e8e9a2981 */ /* 0x000362000c1e1100 */
[----:B0-----:R-:W-:-:S03]  /*4fc0*/  IADD3 R140, P1, R141, UR16, RZ ;  /* 0x000000108d8c7c10 */ /* 0x001fc6000ff3e0ff */
[----:B------:R-:W1:Y:S04]  /*4fd0*/  LDL R143, [R1+0x170] ;  /* 0x00017000018f7983 */ /* 0x000e680000100800 */
[----:B------:R-:W3:Y:S01]  /*4fe0*/  LDL R141, [R1+0x174] ;  /* 0x00017400018d7983 */ /* 0x000ee20000100800 */
[----:B------:R-:W-:Y:S02]  /*4ff0*/  ISETP.GT.AND P2, PT, R6, 0x2b, PT ;  /* 0x0000002b0600780c */ /* 0x000fe40003f44270 */
[----:B---3--:R-:W-:-:S11]  /*5000*/  IADD3.X R141, R141, UR17, RZ, P1, !PT ;  /* 0x000000118d8d7c10 */ /* 0x008fd60008ffe4ff */
[----:B------:R0:W3:Y:S04]  /*5010*/  @P2 LDG.E.U8 R161, desc[UR14][R140.64] ;  /* 0x0000000e8ca12981 */ /* 0x0000e8000c1e1100 */
[----:B------:R-:W0:Y:S01]  /*5020*/  LDL R141, [R1+0x188] ;  /* 0x00018800018d7983 */ /* 0x000e220000100800 */
[----:B-1----:R-:W-:Y:S02]  /*5030*/  IADD3 R142, P0, R143, UR16, RZ ;  /* 0x000000108f8e7c10 */ /* 0x002fe4000ff1e0ff */
        /* <DEDUP_REMOVED lines=12> */
[----:B-1----:R-:W-:Y:S02]  /*5100*/  IADD3 R142, P0, R143, UR16, RZ ;  /* 0x000000108f8e7c10 */ /* 0x002fe4000ff1e0ff */
[----:B------:R-:W-:Y:S02]  /*5110*/  PRMT R162, RZ, 0x7610, R162 ;  /* 0x00007610ffa27816 */ /* 0x000fe400000000a2 */
        /* <DEDUP_REMOVED lines=21> */
[----:B------:R-:W-:Y:S02]  /*5270*/  PRMT R170, RZ, 0x7610, R170 ;  /* 0x00007610ffaa7816 */ /* 0x000fe400000000aa */
[----:B-----5:R-:W-:-:S09]  /*5280*/  IADD3.X R141, R141, UR17, RZ, P1, !PT ;  /* 0x000000118d8d7c10 */ /* 0x020fd20008ffe4ff */
[----:B------:R0:W5:Y:S04]  /*5290*/  @P3 LDG.E.U8 R173, desc[UR14][R140.64] ;  /* 0x0000000e8cad3981 */ /* 0x000168000c1e1100 */
[----:B------:R-:W0:Y:S01]  /*52a0*/  LDL R141, [R1+0x1b8] ;  /* 0x0001b800018d7983 */ /* 0x000e220000100800 */
[----:B-1----:R-:W-:-:S04]  /*52b0*/  IADD3 R142, P0, R143, UR16, RZ ;  /* 0x000000108f8e7c10 */ /* 0x002fc8000ff1e0ff */
[----:B------:R-:W-:Y:S02]  /*52c0*/  IADD3.X R143, R144, UR17, RZ, P0, !PT ;  /* 0x00000011908f7c10 */ /* 0x000fe400087fe4ff */
[----:B------:R-:W4:Y:S04]  /*52d0*/  LDL R144, [R1+0x1b4] ;  /* 0x0001b40001907983 */ /* 0x000f280000100800 */
[----:B------:R1:W5:Y:S04]  /*52e0*/  @P2 LDG.E.U8 R170, desc[UR14][R142.64] ;  /* 0x0000000e8eaa2981 */ /* 0x000368000c1e1100 */
[----:B------:R-:W1:Y:S01]  /*52f0*/  LDL R143, [R1+0x1b0] ;  /* 0x0001b000018f7983 */ /* 0x000e620000100800 */
[----:B0-----:R-:W-:-:S03]  /*5300*/  IADD3 R140, P1, R141, UR16, RZ ;  /* 0x000000108d8c7c10 */ /* 0x001fc6000ff3e0ff */
[----:B------:R-:W2:Y:S01]  /*5310*/  LDL R141, [R1+0x1c0] ;  /* 0x0001c000018d7983 */ /* 0x000ea20000100800 */
[----:B------:R-:W-:Y:S02]  /*5320*/  ISETP.GT.AND P2, PT, R6, 0x2f, PT ;  /* 0x0000002f0600780c */ /* 0x000fe40003f44270 */
[----:B------:R-:W-:Y:S02]  /*5330*/  PRMT R174, RZ, 0x7610, R174 ;  /* 0x00007610ffae7816 */ /* 0x000fe400000000ae */
[----:B------:R-:W-:Y:S02]  /*5340*/  PRMT R177, RZ, 0x7610, R177 ;  /* 0x00007610ffb17816 */ /* 0x000fe400000000b1 */
[----:B-1----:R-:W-:-:S04]  /*5350*/  IADD3 R142, P0, R143, UR16, RZ ;  /* 0x000000108f8e7c10 */ /* 0x002fc8000ff1e0ff */
[----:B---3--:R-:W-:Y:S02]  /*5360*/  IADD3.X R143, R145, UR17, RZ, P0, !PT ;  /* 0x00000011918f7c10 */ /* 0x008fe400087fe4ff */
[----:B------:R-:W-:Y:S01]  /*5370*/  PRMT R181, RZ, 0x7610, R181 ;  /* 0x00007610ffb57816 */ /* 0x000fe200000000b5 */
[----:B------:R-:W3:Y:S04]  /*5380*/  LDL R145, [R1+0x1cc] ;  /* 0x0001cc0001917983 */ /* 0x000ee80000100800 */
[----:B------:R2:W5:Y:S04]  /*5390*/  @P3 LDG.E.U8 R174, desc[UR14][R142.64] ;  /* 0x0000000e8eae3981 */ /* 0x000568000c1e1100 */
[----:B------:R-:W3:Y:S01]  /*53a0*/  LDL R143, [R1+0x1bc] ;  /* 0x0001bc00018f7983 */ /* 0x000ee20000100800 */
[----:B--2---:R-:W-:-:S02]  /*53b0*/  IADD3 R142, P0, R141, UR16, RZ ;  /* 0x000000108d8e7c10 */ /* 0x004fc4000ff1e0ff */
[----:B----4-:R-:W-:Y:S02]  /*53c0*/  IADD3.X R141, R144, UR17, RZ, P1, !PT ;  /* 0x00000011908d7c10 */ /* 0x010fe40008ffe4ff */
[----:B------:R-:W-:Y:S01]  /*53d0*/  ISETP.GT.AND P3, PT, R6, 0x30, PT ;  /* 0x000000300600780c */ /* 0x000fe20003f64270 */
[----:B------:R-:W2:Y:S04]  /*53e0*/  LDL R144, [R1+0x1e0] ;  /* 0x0001e00001907983 */ /* 0x000ea80000100800 */
[----:B------:R0:W4:Y:S04]  /*53f0*/  @P2 LDG.E.U8 R177, desc[UR14][R140.64] ;  /* 0x0000000e8cb12981 */ /* 0x000128000c1e1100 */
[----:B------:R-:W0:Y:S02]  /*5400*/  LDL R141, [R1+0x1c8] ;  /* 0x0001c800018d7983 */ /* 0x000e240000100800 */
[----:B0-----:R-:W-:-:S02]  /*5410*/  IADD3 R140, P1, R141, UR16, RZ ;  /* 0x000000108d8c7c10 */ /* 0x001fc4000ff3e0ff */
[----:B------:R-:W5:Y:S01]  /*5420*/  LDL R141, [R1+0x1c4] ;  /* 0x0001c400018d7983 */ /* 0x000f620000100800 */
[----:B------:R-:W-:Y:S02]  /*5430*/  PRMT R178, RZ, 0x7610, R178 ;  /* 0x00007610ffb27816 */ /* 0x000fe400000000b2 */
[----:B---3--:R-:W-:-:S05]  /*5440*/  IADD3.X R143, R143, UR17, RZ, P0, !PT ;  /* 0x000000118f8f7c10 */ /* 0x008fca00087fe4ff */
[----:B------:R0:W3:Y:S04]  /*5450*/  @P2 LDG.E.U8 R178, desc[UR14][R142.64] ;  /* 0x0000000e8eb22981 */ /* 0x0000e8000c1e1100 */
[----:B------:R-:W0:Y:S01]  /*5460*/  LDL R143, [R1+0x1d0] ;  /* 0x0001d000018f7983 */ /* 0x000e220000100800 */
[----:B-----5:R-:W-:-:S05]  /*5470*/  IADD3.X R141, R141, UR17, RZ, P1, !PT ;  /* 0x000000118d8d7c10 */ /* 0x020fca0008ffe4ff */
[----:B------:R1:W5:Y:S04]  /*5480*/  @P3 LDG.E.U8 R181, desc[UR14][R140.64] ;  /* 0x0000000e8cb53981 */ /* 0x000368000c1e1100 */
[----:B------:R-:W1:Y:S01]  /*5490*/  LDL R141, [R1+0x1d8] ;  /* 0x0001d800018d7983 */ /* 0x000e620000100800 */
[----:B------:R-:W-:Y:S02]  /*54a0*/  ISETP.GT.AND P2, PT, R6, 0x31, PT ;  /* 0x000000310600780c */ /* 0x000fe40003f44270 */
[----:B0-----:R-:W-:Y:S02]  /*54b0*/  IADD3 R142, P0, R143, UR16, RZ ;  /* 0x000000108f8e7c10 */ /* 0x001fe4000ff1e0ff */
[----:B-1----:R-:W-:Y:S02]  /*54c0*/  IADD3 R140, P1, R141, UR16, RZ ;  /* 0x000000108d8c7c10 */ /* 0x002fe4000ff3e0ff */
[----:B------:R-:W2:Y:S01]  /*54d0*/  LDL R141, [R1+0x1d4] ;  /* 0x0001d400018d7983 */ /* 0x000ea20000100800 */
[----:B------:R-:W-:-:S02]  /*54e0*/  PRMT R182, RZ, 0x7610, R182 ;  /* 0x00007610ffb67816 */ /* 0x000fc400000000b6 */
[----:B------:R-:W-:Y:S02]  /*54f0*/  IADD3.X R143, R145, UR17, RZ, P0, !PT ;  /* 0x00000011918f7c10 */ /* 0x000fe400087fe4ff */
[----:B------:R-:W-:Y:S01]  /*5500*/  PRMT R185, RZ, 0x7610, R185 ;  /* 0x00007610ffb97816 */ /* 0x000fe200000000b9 */
[----:B------:R-:W4:Y:S04]  /*5510*/  LDL R145, [R1+0x1ec] ;  /* 0x0001ec0001917983 */ /* 0x000f280000100800 */
[----:B------:R0:W5:Y:S04]  /*5520*/  @P3 LDG.E.U8 R182, desc[UR14][R142.64] ;  /* 0x0000000e8eb63981 */ /* 0x000168000c1e1100 */
[----:B------:R-:W3:Y:S01]  /*5530*/  LDL R143, [R1+0x1dc] ;  /* 0x0001dc00018f7983 */ /* 0x000ee20000100800 */
[----:B--2---:R-:W-:-:S05]  /*5540*/  IADD3.X R141, R141, UR17, RZ, P1, !PT ;  /* 0x000000118d8d7c10 */ /* 0x004fca0008ffe4ff */
[----:B------:R1:W2:Y:S04]  /*5550*/  @P2 LDG.E.U8 R185, desc[UR14][R140.64] ;  /* 0x0000000e8cb92981 */ /* 0x0002a8000c1e1100 */
[----:B------:R-:W1:Y:S01]  /*5560*/  LDL R141, [R1+0x1e8] ;  /* 0x0001e800018d7983 */ /* 0x000e620000100800 */
[----:B0-----:R-:W-:Y:S02]  /*5570*/  IADD3 R142, P0, R144, UR16, RZ ;  /* 0x00000010908e7c10 */ /* 0x001fe4000ff1e0ff */
[----:B------:R-:W-:Y:S01]  /*5580*/  PRMT R186, RZ, 0x7610, R186 ;  /* 0x00007610ffba7816 */ /* 0x000fe200000000ba */
[----:B------:R-:W5:Y:S01]  /*5590*/  LDL R144, [R1+0x1f8] ;  /* 0x0001f80001907983 */ /* 0x000f620000100800 */
[----:B---3--:R-:W-:-:S05]  /*55a0*/  IADD3.X R143, R143, UR17, RZ, P0, !PT ;  /* 0x000000118f8f7c10 */ /* 0x008fca00087fe4ff */
[----:B------:R0:W3:Y:S04]  /*55b0*/  @P2 LDG.E.U8 R186, desc[UR14][R142.64] ;  /* 0x0000000e8eba2981 */ /* 0x0000e8000c1e1100 */
[----:B------:R-:W0:Y:S01]  /*55c0*/  LDL R143, [R1+0x1f0] ;  /* 0x0001f000018f7983 */ /* 0x000e220000100800 */
[----:B-1----:R-:W-:-:S03]  /*55d0*/  IADD3 R140, P1, R141, UR16, RZ ;  /* 0x000000108d8c7c10 */ /* 0x002fc6000ff3e0ff */
[----:B------:R-:W2:Y:S01]  /*55e0*/  LDL R141, [R1+0x1e4] ;  /* 0x0001e400018d7983 */ /* 0x000ea20000100800 */
[----:B------:R-:W-:Y:S02]  /*55f0*/  ISETP.GT.AND P3, PT, R6, 0x32, PT ;  /* 0x000000320600780c */ /* 0x000fe40003f64270 */
[----:B------:R-:W-:Y:S02]  /*5600*/  PRMT R189, RZ, 0x7610, R189 ;  /* 0x00007610ffbd7816 */ /* 0x000fe400000000bd */
[----:B------:R-:W-:Y:S02]  /*5610*/  PRMT R190, RZ, 0x7610, R190 ;  /* 0x00007610ffbe7816 */ /* 0x000fe400000000be */
[----:B0-----:R-:W-:-:S04]  /*5620*/  IADD3 R142, P0, R143, UR16, RZ ;  /* 0x000000108f8e7c10 */ /* 0x001fc8000ff1e0ff */
[----:B----4-:R-:W-:Y:S02]  /*5630*/  IADD3.X R143, R145, UR17, RZ, P0, !PT ;  /* 0x00000011918f7c10 */ /* 0x010fe400087fe4ff */
[----:B------:R-:W-:Y:S01]  /*5640*/  ISETP.GT.AND P2, PT, R6, 0x33, PT ;  /* 0x000000330600780c */ /* 0x000fe20003f44270 */
[----:B------:R-:W4:Y:S04]  /*5650*/  LDL R145, [R1+0x204] ;  /* 0x0002040001917983 */ /* 0x000f280000100800 */
[----:B------:R-:W3:Y:S04]  /*5660*/  @P3 LDG.E.U8 R190, desc[UR14][R142.64] ;  /* 0x0000000e8ebe3981 */ /* 0x000ee8000c1e1100 */
[----:B------:R-:W4:Y:S01]  /*5670*/  LDL R143, [R1+0x200] ;  /* 0x00020000018f7983 */ /* 0x000f220000100800 */
[----:B--2---:R-:W-:-:S05]  /*5680*/  IADD3.X R141, R141, UR17, RZ, P1, !PT ;  /* 0x000000118d8d7c10 */ /* 0x004fca0008ffe4ff */
[----:B------:R5:W2:Y:S04]  /*5690*/  @P3 LDG.E.U8 R189, desc[UR14][R140.64] ;  /* 0x0000000e8cbd3981 */ /* 0x000aa8000c1e1100 */
[----:B------:R-:W3:Y:S01]  /*56a0*/  LDL R141, [R1+0x1f4] ;  /* 0x0001f400018d7983 */ /* 0x000ee20000100800 */
[----:B-----5:R-:W-:Y:S02]  /*56b0*/  IADD3 R140, P1, R144, UR16, RZ ;  /* 0x00000010908c7c10 */ /* 0x020fe4000ff3e0ff */
[----:B------:R-:W-:Y:S01]  /*56c0*/  PRMT R193, RZ, 0x7610, R193 ;  /* 0x00007610ffc17816 */ /* 0x000fe200000000c1 */
[----:B------:R-:W5:Y:S01]  /*56d0*/  LDL R144, [R1+0x218] ;  /* 0x0002180001907983 */ /* 0x000f620000100800 */
[----:B----4-:R-:W-:-:S03]  /*56e0*/  IADD3 R142, P0, R143, UR16, RZ ;  /* 0x000000108f8e7c10 */ /* 0x010fc6000ff1e0ff */
[----:B------:R-:W4:Y:S01]  /*56f0*/  LDL R143, [R1+0x1fc] ;  /* 0x0001fc00018f7983 */ /* 0x000f220000100800 */
[----:B---3--:R-:W-:-:S05]  /*5700*/  IADD3.X R141, R141, UR17, RZ, P1, !PT ;  /* 0x000000118d8d7c10 */ /* 0x008fca0008ffe4ff */
[----:B------:R0:W3:Y:S04]  /*5710*/  @P2 LDG.E.U8 R193, desc[UR14][R140.64] ;  /* 0x0000000e8cc12981 */ /* 0x0000e8000c1e1100 */
[----:B------:R-:W0:Y:S01]  /*5720*/  LDL R141, [R1+0x208] ;  /* 0x00020800018d7983 */ /* 0x000e220000100800 */
[----:B------:R-:W-:Y:S02]  /*5730*/  PRMT R194, RZ, 0x7610, R194 ;  /* 0x00007610ffc27816 */ /* 0x000fe400000000c2 */
[----:B----4-:R-:W-:-:S05]  /*5740*/  IADD3.X R143, R143, UR17, RZ, P0, !PT ;  /* 0x000000118f8f7c10 */ /* 0x010fca00087fe4ff */
[----:B------:R1:W4:Y:S04]  /*5750*/  @P2 LDG.E.U8 R194, desc[UR14][R142.64] ;  /* 0x0000000e8ec22981 */ /* 0x000328000c1e1100 */
[----:B------:R-:W2:Y:S01]  /*5760*/  LDL R143, [R1+0x20c] ;  /* 0x00020c00018f7983 */ /* 0x000ea20000100800 */
[----:B0-----:R-:W-:-:S03]  /*5770*/  IADD3 R140, P1, R141, UR16, RZ ;  /* 0x000000108d8c7c10 */ /* 0x001fc6000ff3e0ff */
[----:B------:R-:W1:Y:S01]  /*5780*/  LDL R141, [R1+0x210] ;  /* 0x00021000018d7983 */ /* 0x000e620000100800 */
[----:B------:R-:W-:Y:S02]  /*5790*/  ISETP.GT.AND P3, PT, R6, 0x34, PT ;  /* 0x000000340600780c */ /* 0x000fe40003f64270 */
[----:B------:R-:W-:Y:S02]  /*57a0*/  PRMT R197, RZ, 0x7610, R197 ;  /* 0x00007610ffc57816 */ /* 0x000fe400000000c5 */
[----:B------:R-:W-:Y:S02]  /*57b0*/  PRMT R198, RZ, 0x7610, R198 ;  /* 0x00007610ffc67816 */ /* 0x000fe400000000c6 */
[----:B-1----:R-:W-:Y:S02]  /*57c0*/  IADD3 R142, P2, R141, UR16, RZ ;  /* 0x000000108d8e7c10 */ /* 0x002fe4000ff5e0ff */
[----:B------:R-:W-:Y:S02]  /*57d0*/  IADD3.X R141, R145, UR17, RZ, P1, !PT ;  /* 0x00000011918d7c10 */ /* 0x000fe40008ffe4ff */
[----:B------:R-:W3:Y:S01]  /*57e0*/  LDL R145, [R1+0x214] ;  /* 0x0002140001917983 */ /* 0x000ee20000100800 */
[----:B--2---:R-:W-:-:S03]  /*57f0*/  IADD3.X R143, R143, UR17, RZ, P2, !PT ;  /* 0x000000118f8f7c10 */ /* 0x004fc600097fe4ff */
[----:B------:R0:W2:Y:S04]  /*5800*/  @P3 LDG.E.U8 R197, desc[UR14][R140.64] ;  /* 0x0000000e8cc53981 */ /* 0x0000a8000c1e1100 */
[----:B------:R-:W2:Y:S04]  /*5810*/  @P3 LDG.E.U8 R198, desc[UR14][R142.64] ;  /* 0x0000000e8ec63981 */ /* 0x000ea8000c1e1100 */
[----:B------:R-:W0:Y:S04]  /*5820*/  LDL R141, [R1+0x220] ;  /* 0x00022000018d7983 */ /* 0x000e280000100800 */
[----:B------:R-:W4:Y:S01]  /*5830*/  LDL R142, [R1+0x21c] ;  /* 0x00021c00018e7983 */ /* 0x000f220000100800 */
[----:B------:R-:W-:-:S02]  /*5840*/  ISETP.GT.AND P0, PT, R6, 0x35, PT ;  /* 0x000000350600780c */ /* 0x000fc40003f04270 */
[----:B-----5:R-:W-:Y:S01]  /*5850*/  IADD3 R144, P1, R144, UR16, RZ ;  /* 0x0000001090907c10 */ /* 0x020fe2000ff3e0ff */
[----:B------:R-:W5:Y:S01]  /*5860*/  LDL R143, [R1+0x228] ;  /* 0x00022800018f7983 */ /* 0x000f620000100800 */
[----:B------:R-:W-:Y:S02]  /*5870*/  PRMT R200, RZ, 0x7610, R200 ;  /* 0x00007610ffc87816 */ /* 0x000fe400000000c8 */
[----:B---3--:R-:W-:-:S07]  /*5880*/  IADD3.X R145, R145, UR17, RZ, P1, !PT ;  /* 0x0000001191917c10 */ /* 0x008fce0008ffe4ff */
[----:B------:R1:W3:Y:S01]  /*5890*/  @P0 LDG.E.U8 R200, desc[UR14][R144.64] ;  /* 0x0000000e90c80981 */ /* 0x0002e2000c1e1100 */
[----:B0-----:R-:W-:Y:S02]  /*58a0*/  IADD3 R140, P1, R141, UR16, RZ ;  /* 0x000000108d8c7c10 */ /* 0x001fe4000ff3e0ff */
[----:B-1----:R-:W-:Y:S02]  /*58b0*/  PRMT R144, RZ, 0x7610, R144 ;  /* 0x00007610ff907816 */ /* 0x002fe40000000090 */
[----:B----4-:R-:W-:-:S05]  /*58c0*/  IADD3.X R141, R142, UR17, RZ, P1, !PT ;  /* 0x000000118e8d7c10 */ /* 0x010fca0008ffe4ff */
[----:B------:R0:W4:Y:S04]  /*58d0*/  @P0 LDG.E.U8 R144, desc[UR14][R140.64] ;  /* 0x0000000e8c900981 */ /* 0x000128000c1e1100 */
[----:B------:R-:W0:Y:S01]  /*58e0*/  LDL R141, [R1+0x230] ;  /* 0x00023000018d7983 */ /* 0x000e220000100800 */
[----:B-----5:R-:W-:-:S03]  /*58f0*/  IADD3 R142, P1, R143, UR16, RZ ;  /* 0x000000108f8e7c10 */ /* 0x020fc6000ff3e0ff */
[----:B------:R-:W5:Y:S01]  /*5900*/  LDL R143, [R1+0x224] ;  /* 0x00022400018f7983 */ /* 0x000f620000100800 */
[----:B------:R-:W-:Y:S02]  /*5910*/  ISETP.GT.AND P2, PT, R6, 0x36, PT ;  /* 0x000000360600780c */ /* 0x000fe40003f44270 */
[----:B------:R-:W-:Y:S02]  /*5920*/  PRMT R145, RZ, 0x7610, R145 ;  /* 0x00007610ff917816 */ /* 0x000fe40000000091 */
[----:B0-----:R-:W-:Y:S02]  /*5930*/  IADD3 R140, P0, R141, UR16, RZ ;  /* 0x000000108d8c7c10 */ /* 0x001fe4000ff1e0ff */
[----:B------:R-:W2:Y:S01]  /*5940*/  LDL R141, [R1+0x22c] ;  /* 0x00022c00018d7983 */ /* 0x000ea20000100800 */
[----:B-----5:R-:W-:-:S06]  /*5950*/  IADD3.X R143, R143, UR17, RZ, P1, !PT ;  /* 0x000000118f8f7c10 */ /* 0x020fcc0008ffe4ff */
[----:B------:R0:W5:Y:S02]  /*5960*/  @P2 LDG.E.U8 R145, desc[UR14][R142.64] ;  /* 0x0000000e8e912981 */ /* 0x000164000c1e1100 */
[----:B0-----:R-:W-:Y:S02]  /*5970*/  PRMT R142, RZ, 0x7610, R142 ;  /* 0x00007610ff8e7816 */ /* 0x001fe4000000008e */
[----:B--2---:R-:W-:-:S05]  /*5980*/  IADD3.X R141, R141, UR17, RZ, P0, !PT ;  /* 0x000000118d8d7c10 */ /* 0x004fca00087fe4ff */
[----:B------:R0:W2:Y:S04]  /*5990*/  @P2 LDG.E.U8 R142, desc[UR14][R140.64] ;  /* 0x0000000e8c8e2981 */ /* 0x0000a8000c1e1100 */
[----:B------:R-:W0:Y:S01]  /*59a0*/  LDL R141, [R1+0x238] ;  /* 0x00023800018d7983 */ /* 0x000e220000100800 */
[----:B------:R-:W-:Y:S02]  /*59b0*/  ISETP.GT.AND P1, PT, R6, 0x37, PT ;  /* 0x000000370600780c */ /* 0x000fe40003f24270 */
[----:B0-----:R-:W-:Y:S02]  /*59c0*/  IADD3 R140, P0, R141, UR16, RZ ;  /* 0x000000108d8c7c10 */ /* 0x001fe4000ff1e0ff */
[----:B------:R-:W3:Y:S01]  /*59d0*/  LDL R141, [R1+0x234] ;  /* 0x00023400018d7983 */ /* 0x000ee20000100800 */
[----:B------:R-:W-:-:S02]  /*59e0*/  PRMT R143, RZ, 0x7610, R143 ;  /* 0x00007610ff8f7816 */ /* 0x000fc4000000008f */
[----:B---3--:R-:W-:-:S06]  /*59f0*/  IADD3.X R141, R141, UR17, RZ, P0, !PT ;  /* 0x000000118d8d7c10 */ /* 0x008fcc00087fe4ff */
[----:B------:R0:W3:Y:S04]  /*5a00*/  @P1 LDG.E.U8 R143, desc[UR14][R140.64] ;  /* 0x0000000e8c8f1981 */ /* 0x0000e8000c1e1100 */
[----:B------:R-:W0:Y:S02]  /*5a10*/  LDL R141, [R1+0x240] ;  /* 0x00024000018d7983 */ /* 0x000e240000100800 */
[----:B0-----:R-:W-:Y:S02]  /*5a20*/  IADD3 R140, P0, R141, UR16, RZ ;  /* 0x000000108d8c7c10 */ /* 0x001fe4000ff1e0ff */
[----:B------:R-:W4:Y:S01]  /*5a30*/  LDL R141, [R1+0x23c] ;  /* 0x00023c00018d7983 */ /* 0x000f220000100800 */
[----:B------:R-:W-:Y:S02]  /*5a40*/  PRMT R208, RZ, 0x7610, R208 ;  /* 0x00007610ffd07816 */ /* 0x000fe400000000d0 */
[----:B------:R-:W-:-:S02]  /*5a50*/  PRMT R210, RZ, 0x7610, R210 ;  /* 0x00007610ffd27816 */ /* 0x000fc400000000d2 */
[----:B------:R-:W-:Y:S02]  /*5a60*/  PRMT R212, RZ, 0x7610, R212 ;  /* 0x00007610ffd47816 */ /* 0x000fe400000000d4 */
[----:B----4-:R-:W-:-:S05]  /*5a70*/  IADD3.X R141, R141, UR17, RZ, P0, !PT ;  /* 0x000000118d8d7c10 */ /* 0x010fca00087fe4ff */
[----:B------:R0:W4:Y:S01]  /*5a80*/  @P1 LDG.E.U8 R208, desc[UR14][R140.64] ;  /* 0x0000000e8cd01981 */ /* 0x000122000c1e1100 */
[----:B------:R-:W-:Y:S01]  /*5a90*/  ISETP.GT.AND P1, PT, R6, 0x1, PT ;  /* 0x000000010600780c */ /* 0x000fe20003f24270 */
[----:B0-----:R-:W-:-:S05]  /*5aa0*/  VIADD R140, R2, UR13 ;  /* 0x0000000d028c7c36 */ /* 0x001fca0008000000 */
[----:B------:R-:W-:-:S04]  /*5ab0*/  IADD3 R140, P0, R140, UR16, RZ ;  /* 0x000000108c8c7c10 */ /* 0x000fc8000ff1e0ff */
[----:B------:R-:W-:-:S05]  /*5ac0*/  IADD3.X R141, R56, UR17, RZ, P0, !PT ;  /* 0x00000011388d7c10 */ /* 0x000fca00087fe4ff */
[----:B------:R0:W5:Y:S02]  /*5ad0*/  @P1 LDG.E.U8 R210, desc[UR14][R140.64] ;  /* 0x0000000e8cd21981 */ /* 0x000164000c1e1100 */
[----:B0-----:R-:W-:-:S05]  /*5ae0*/  VIADD R140, R3, UR13 ;  /* 0x0000000d038c7c36 */ /* 0x001fca0008000000 */
[----:B------:R-:W-:-:S04]  /*5af0*/  IADD3 R140, P0, R140, UR16, RZ ;  /* 0x000000108c8c7c10 */ /* 0x000fc8000ff1e0ff */
[----:B------:R-:W-:-:S05]  /*5b00*/  IADD3.X R141, R21, UR17, RZ, P0, !PT ;  /* 0x00000011158d7c10 */ /* 0x000fca00087fe4ff */
        /* <DEDUP_REMOVED lines=12> */
[----:B----4-:R-:W-:-:S05]  /*5bd0*/  IADD3.X R141, R141, UR17, RZ, P0, !PT ;  /* 0x000000118d8d7c10 */ /* 0x010fca00087fe4ff */
[----:B------:R0:W4:Y:S04]  /*5be0*/  @P1 LDG.E.U8 R215, desc[UR14][R140.64] ;  /* 0x0000000e8cd71981 */ /* 0x000128000c1e1100 */
[----:B------:R-:W0:Y:S01]  /*5bf0*/  LDL R141, [R1+0x258] ;  /* 0x00025800018d7983 */ /* 0x000e220000100800 */
[----:B------:R-:W-:Y:S02]  /*5c00*/  ISETP.GT.AND P1, PT, R6, 0x39, PT ;  /* 0x000000390600780c */ /* 0x000fe40003f24270 */
[----:B0-----:R-:W-:Y:S02]  /*5c10*/  IADD3 R140, P0, R141, UR16, RZ ;  /* 0x000000108d8c7c10 */ /* 0x001fe4000ff1e0ff */
[----:B------:R-:W5:Y:S01]  /*5c20*/  LDL R141, [R1+0x254] ;  /* 0x00025400018d7983 */ /* 0x000f620000100800 */
[----:B------:R-:W-:-:S02]  /*5c30*/  PRMT R217, RZ, 0x7610, R217 ;  /* 0x00007610ffd97816 */ /* 0x000fc400000000d9 */
[----:B-----5:R-:W-:-:S06]  /*5c40*/  IADD3.X R141, R141, UR17, RZ, P0, !PT ;  /* 0x000000118d8d7c10 */ /* 0x020fcc00087fe4ff */
[----:B------:R0:W5:Y:S04]  /*5c50*/  @P1 LDG.E.U8 R217, desc[UR14][R140.64] ;  /* 0x0000000e8cd91981 */ /* 0x000168000c1e1100 */
[----:B------:R-:W0:Y:S02]  /*5c60*/  LDL R141, [R1+0x260] ;  /* 0x00026000018d7983 */ /* 0x000e240000100800 */
[----:B0-----:R-:W-:Y:S02]  /*5c70*/  IADD3 R140, P0, R141, UR16, RZ ;  /* 0x000000108d8c7c10 */ /* 0x001fe4000ff1e0ff */
[----:B------:R-:W2:Y:S01]  /*5c80*/  LDL R141, [R1+0x25c] ;  /* 0x00025c00018d7983 */ /* 0x000ea20000100800 */
[----:B------:R-:W-:Y:S02]  /*5c90*/  PRMT R219, RZ, 0x7610, R219 ;  /* 0x00007610ffdb7816 */ /* 0x000fe400000000db */
        /* <DEDUP_REMOVED lines=64> */
[----:B------:R-:W-:Y:S01]  /*60a0*/  PRMT R240, RZ, 0x7610, R240 ;  /* 0x00007610fff07816 */ /* 0x000fe200000000f0 */
[----:B------:R-:W-:Y:S01]  /*60b0*/  UIMAD UR4, UR13, 0x3f, URZ ;  /* 0x0000003f0d0478a4 */ /* 0x000fe2000f8e023f */
[----:B----4-:R-:W-:-:S05]  /*60c0*/  IADD3.X R141, R141, UR17, RZ, P0, !PT ;  /* 0x000000118d8d7c10 */ /* 0x010fca00087fe4ff */
[----:B------:R0:W4:Y:S04]  /*60d0*/  @P1 LDG.E.U8 R240, desc[UR14][R140.64] ;  /* 0x0000000e8cf01981 */ /* 0x000128000c1e1100 */
[----:B------:R-:W5:Y:S01]  /*60e0*/  LDL R141, [R1+0x2b4] ;  /* 0x0002b400018d7983 */ /* 0x000f620000100800 */
[----:B0-----:R-:W-:Y:S01]  /*60f0*/  VIADD R140, R2, UR4 ;  /* 0x00000004028c7c36 */ /* 0x001fe20008000000 */
[----:B------:R-:W-:-:S04]  /*6100*/  ISETP.GT.AND P1, PT, R6, 0x3f, PT ;  /* 0x0000003f0600780c */ /* 0x000fc80003f24270 */
[----:B------:R-:W-:Y:S02]  /*6110*/  IADD3 R140, P0, R140, UR16, RZ ;  /* 0x000000108c8c7c10 */ /* 0x000fe4000ff1e0ff */
[----:B------:R-:W-:Y:S02]  /*6120*/  PRMT R242, RZ, 0x7610, R242 ;  /* 0x00007610fff27816 */ /* 0x000fe400000000f2 */
[----:B-----5:R-:W-:-:S05]  /*6130*/  IADD3.X R141, R141, UR17, RZ, P0, !PT ;  /* 0x000000118d8d7c10 */ /* 0x020fca00087fe4ff */
[----:B------:R0:W5:Y:S04]  /*6140*/  @P1 LDG.E.U8 R242, desc[UR14][R140.64] ;  /* 0x0000000e8cf21981 */ /* 0x000168000c1e1100 */
[----:B------:R-:W2:Y:S01]  /*6150*/  LDL R141, [R1+0x2b8] ;  /* 0x0002b800018d7983 */ /* 0x000ea20000100800 */
[----:B0-----:R-:W-:Y:S01]  /*6160*/  VIADD R140, R3, UR4 ;  /* 0x00000004038c7c36 */ /* 0x001fe20008000000 */
[----:B------:R-:W-:-:S04]  /*6170*/  PRMT R244, RZ, 0x7610, R244 ;  /* 0x00007610fff47816 */ /* 0x000fc800000000f4 */
[----:B------:R-:W-:Y:S02]  /*6180*/  IADD3 R140, P0, R140, UR16, RZ ;  /* 0x000000108c8c7c10 */ /* 0x000fe4000ff1e0ff */
[----:B------:R-:W-:Y:S02]  /*6190*/  PRMT R214, RZ, 0x7610, R214 ;  /* 0x00007610ffd67816 */ /* 0x000fe400000000d6 */
[----:B------:R-:W-:Y:S02]  /*61a0*/  PRMT R216, RZ, 0x7610, R216 ;  /* 0x00007610ffd87816 */ /* 0x000fe400000000d8 */
[----:B------:R-:W-:Y:S02]  /*61b0*/  PRMT R218, RZ, 0x7610, R218 ;  /* 0x00007610ffda7816 */ /* 0x000fe400000000da */
[----:B------:R-:W-:Y:S02]  /*61c0*/  PRMT R220, RZ, 0x7610, R220 ;  /* 0x00007610ffdc7816 */ /* 0x000fe400000000dc */
[----:B--2---:R-:W-:-:S05]  /*61d0*/  IADD3.X R141, R141, UR17, RZ, P0, !PT ;  /* 0x000000118d8d7c10 */ /* 0x004fca00087fe4ff */
[----:B------:R0:W2:Y:S02]  /*61e0*/  @P1 LDG.E.U8 R244, desc[UR14][R140.64] ;  /* 0x0000000e8cf41981 */ /* 0x0000a4000c1e1100 */
[----:B0-----:R-:W0:Y:S02]  /*61f0*/  S2R R141, SR_TID.X ;  /* 0x00000000008d7919 */ /* 0x001e240000002100 */
[----:B0-----:R-:W-:-:S04]  /*6200*/  LOP3.LUT R140, R141, 0x3f, RZ, 0xc0, !PT ;  /* 0x0000003f8d8c7812 */ /* 0x001fc800078ec0ff */
[----:B------:R-:W-:Y:S02]  /*6210*/  ISETP.GE.AND P0, PT, R140, R6, PT ;  /* 0x000000068c00720c */ /* 0x000fe40003f06270 */
[----:B------:R-:W-:Y:S02]  /*6220*/  SHF.R.S32.HI R141, RZ, 0x1f, R62 ;  /* 0x0000001fff8d7819 */ /* 0x000fe4000001143e */
[----:B------:R-:W-:-:S05]  /*6230*/  IADD3 R140, P1, R62, R0, RZ ;  /* 0x000000003e8c7210 */ /* 0x000fca0007f3e0ff */
[----:B------:R-:W-:Y:S01]  /*6240*/  IMAD.X R141, R141, 0x1, R57, P1 ;  /* 0x000000018d8d7824 */ /* 0x000fe200008e0639 */
[----:B------:R-:W-:Y:S06]  /*6250*/  BAR.SYNC.DEFER_BLOCKING 0x0 ;  /* 0x0000000000007b1d */ /* 0x000fec0000010000 */
[----:B------:R0:W2:Y:S02]  /*6260*/  @!P0 LDG.E.U8 R214, desc[UR14][R140.64] ;  /* 0x0000000e8cd68981 */ /* 0x0000a4000c1e1100 */
[----:B0-----:R-:W-:Y:S02]  /*6270*/  SHF.R.S32.HI R141, RZ, 0x1f, R61 ;  /* 0x0000001fff8d7819 */ /* 0x001fe4000001143d */
[----:B------:R-:W-:-:S05]  /*6280*/  IADD3 R140, P1, R61, R0, RZ ;  /* 0x000000003d8c7210 */ /* 0x000fca0007f3e0ff */
[----:B------:R-:W-:-:S05]  /*6290*/  IMAD.X R141, R141, 0x1, R57, P1 ;  /* 0x000000018d8d7824 */ /* 0x000fca00008e0639 */
[----:B------:R0:W2:Y:S02]  /*62a0*/  @!P0 LDG.E.U8 R216, desc[UR14][R140.64] ;  /* 0x0000000e8cd88981 */ /* 0x0000a4000c1e1100 */
[----:B0-----:R-:W-:Y:S02]  /*62b0*/  IADD3 R140, P1, R60, R0, RZ ;  /* 0x000000003c8c7210 */ /* 0x001fe40007f3e0ff */
[----:B------:R-:W-:-:S05]  /*62c0*/  SHF.R.S32.HI R141, RZ, 0x1f, R60 ;  /* 0x0000001fff8d7819 */ /* 0x000fca000001143c */
[----:B------:R-:W-:-:S05]  /*62d0*/  IMAD.X R141, R141, 0x1, R57, P1 ;  /* 0x000000018d8d7824 */ /* 0x000fca00008e0639 */
[----:B------:R0:W2:Y:S02]  /*62e0*/  @!P0 LDG.E.U8 R218, desc[UR14][R140.64] ;  /* 0x0000000e8cda8981 */ /* 0x0000a4000c1e1100 */
[----:B0-----:R-:W-:Y:S02]  /*62f0*/  SHF.R.S32.HI R141, RZ, 0x1f, R59 ;  /* 0x0000001fff8d7819 */ /* 0x001fe4000001143b */
[----:B------:R-:W-:-:S05]  /*6300*/  IADD3 R140, P1, R59, R0, RZ ;  /* 0x000000003b8c7210 */ /* 0x000fca0007f3e0ff */
[----:B------:R-:W-:-:S05]  /*6310*/  IMAD.X R141, R141, 0x1, R57, P1 ;  /* 0x000000018d8d7824 */ /* 0x000fca00008e0639 */
[----:B------:R0:W2:Y:S02]  /*6320*/  @!P0 LDG.E.U8 R220, desc[UR14][R140.64] ;  /* 0x0000000e8cdc8981 */ /* 0x0000a4000c1e1100 */
[----:B0-----:R-:W0:Y:S01]  /*6330*/  S2R R141, SR_TID.X ;  /* 0x00000000008d7919 */ /* 0x001e220000002100 */
[----:B------:R-:W-:Y:S02]  /*6340*/  LOP3.LUT R64, R64, 0xffff, RZ, 0xc0, !PT ;  /* 0x0000ffff40407812 */ /* 0x000fe400078ec0ff */
[----:B------:R-:W-:Y:S02]  /*6350*/  LOP3.LUT R212, R212, 0xffff, RZ, 0xc0, !PT ;  /* 0x0000ffffd4d47812 */ /* 0x000fe400078ec0ff */
[----:B------:R-:W-:Y:S02]  /*6360*/  LOP3.LUT R65, R65, 0xffff, RZ, 0xc0, !PT ;  /* 0x0000ffff41417812 */ /* 0x000fe400078ec0ff */
[----:B------:R-:W-:Y:S02]  /*6370*/  LOP3.LUT R67, R67, 0xffff, RZ, 0xc0, !PT ;  /* 0x0000ffff43437812 */ /* 0x000fe400078ec0ff */
[----:B------:R-:W-:-:S02]  /*6380*/  PRMT R212, R64, 0x3340, R212 ;  /* 0x0000334040d47816 */ /* 0x000fc400000000d4 */
[----:B------:R-:W-:Y:S02]  /*6390*/  PRMT R64, R65, 0x3340, R67 ;  /* 0x0000334041407816 */ /* 0x000fe40000000043 */
[----:B------:R-:W-:Y:S02]  /*63a0*/  LOP3.LUT R69, R69, 0xffff, RZ, 0xc0, !PT ;  /* 0x0000ffff45457812 */ /* 0x000fe400078ec0ff */
[----:B------:R-:W-:Y:S02]  /*63b0*/  LOP3.LUT R71, R71, 0xffff, RZ, 0xc0, !PT ;  /* 0x0000ffff47477812 */ /* 0x000fe400078ec0ff */
[----:B------:R-:W-:Y:S02]  /*63c0*/  LOP3.LUT R67, R74, 0xffff, RZ, 0xc0, !PT ;  /* 0x0000ffff4a437812 */ /* 0x000fe400078ec0ff */
[----:B------:R-:W-:Y:S02]  /*63d0*/  LOP3.LUT R70, R70, 0xffff, RZ, 0xc0, !PT ;  /* 0x0000ffff46467812 */ /* 0x000fe400078ec0ff */
[----:B------:R-:W-:-:S02]  /*63e0*/  LOP3.LUT R72, R72, 0xffff, RZ, 0xc0, !PT ;  /* 0x0000ffff48487812 */ /* 0x000fc400078ec0ff */
[----:B------:R-:W-:Y:S02]  /*63f0*/  LOP3.LUT R74, R82, 0xffff, RZ, 0xc0, !PT ;  /* 0x0000ffff524a7812 */ /* 0x000fe400078ec0ff */
[----:B------:R-:W-:Y:S02]  /*6400*/  LOP3.LUT R84, R84, 0xffff, RZ, 0xc0, !PT ;  /* 0x0000ffff54547812 */ /* 0x000fe400078ec0ff */
[----:B------:R-:W-:Y:S02]  /*6410*/  PRMT R65, R69, 0x3340, R71 ;  /* 0x0000334045417816 */ /* 0x000fe40000000047 */
[----:B------:R-:W-:Y:S02]  /*6420*/  PRMT R69, R70, 0x3340, R72 ;  /* 0x0000334046457816 */ /* 0x000fe40000000048 */
[----:B------:R-:W-:Y:S01]  /*6430*/  PRMT R74, R74, 0x3340, R84 ;  /* 0x000033404a4a7816 */ /* 0x000fe20000000054 */
[----:B0-----:R-:W-:Y:S01]  /*6440*/  IMAD.SHL.U32 R84, R141, 0x8, RZ ;  /* 0x000000088d547824 */ /* 0x001fe200078e00ff */
[----:B------:R-:W-:-:S02]  /*6450*/  LOP3.LUT R66, R66, 0xffff, RZ, 0xc0, !PT ;  /* 0x0000ffff42427812 */ /* 0x000fc400078ec0ff */
[----:B------:R-:W-:Y:S02]  /*6460*/  LOP3.LUT R68, R68, 0xffff, RZ, 0xc0, !PT ;  /* 0x0000ffff44447812 */ /* 0x000fe400078ec0ff */
[----:B------:R-:W-:Y:S02]  /*6470*/  LOP3.LUT R72, R85, 0xffff, RZ, 0xc0, !PT ;  /* 0x0000ffff55487812 */ /* 0x000fe400078ec0ff */
[----:B------:R-:W-:Y:S02]  /*6480*/  LOP3.LUT R87, R87, 0xffff, RZ, 0xc0, !PT ;  /* 0x0000ffff57577812 */ /* 0x000fe400078ec0ff */
[----:B------:R-:W-:Y:S02]  /*6490*/  LOP3.LUT R73, R73, 0xffff, RZ, 0xc0, !PT ;  /* 0x0000ffff49497812 */ /* 0x000fe400078ec0ff */
[----:B------:R-:W-:Y:S02]  /*64a0*/  LOP3.LUT R75, R75, 0xffff, RZ, 0xc0, !PT ;  /* 0x0000ffff4b4b7812 */ /* 0x000fe400078ec0ff */
[----:B------:R-:W-:-:S02]  /*64b0*/  LOP3.LUT R76, R76, 0xffff, RZ, 0xc0, !PT ;  /* 0x0000ffff4c4c7812 */ /* 0x000fc400078ec0ff */
[----:B------:R-:W-:Y:S02]  /*64c0*/  PRMT R68, R66, 0x3340, R68 ;  /* 0x0000334042447816 */ /* 0x000fe40000000044 */
[----:B------:R-:W-:Y:S02]  /*64d0*/  PRMT R72, R72, 0x3340, R87 ;  /* 0x0000334048487816 */ /* 0x000fe40000000057 */
[----:B------:R-:W-:Y:S02]  /*64e0*/  PRMT R73, R73, 0x3340, R75 ;  /* 0x0000334049497816 */ /* 0x000fe4000000004b */
[----:B------:R-:W-:Y:S02]  /*64f0*/  LOP3.LUT R66, R77, 0xffff, RZ, 0xc0, !PT ;  /* 0x0000ffff4d427812 */ /* 0x000fe400078ec0ff */
[----:B------:R-:W-:Y:S02]  /*6500*/  LOP3.LUT R79, R79, 0xffff, RZ, 0xc0, !PT ;  /* 0x0000ffff4f4f7812 */ /* 0x000fe400078ec0ff */
[----:B------:R-:W-:-:S02]  /*6510*/  PRMT R67, R67, 0x3340, R76 ;  /* 0x0000334043437816 */ /* 0x000fc4000000004c */
[----:B------:R-:W-:Y:S02]  /*6520*/  LOP3.LUT R70, R78, 0xffff, RZ, 0xc0, !PT ;  /* 0x0000ffff4e467812 */ /* 0x000fe400078ec0ff */
[----:B------:R-:W-:Y:S02]  /*6530*/  LOP3.LUT R80, R80, 0xffff, RZ, 0xc0, !PT ;  /* 0x0000ffff50507812 */ /* 0x000fe400078ec0ff */
[----:B------:R-:W-:Y:S02]  /*6540*/  LOP3.LUT R84, R84, 0x30, RZ, 0xc0, !PT ;  /* 0x0000003054547812 */ /* 0x000fe400078ec0ff */
[----:B------:R-:W-:Y:S02]  /*6550*/  LOP3.LUT R87, R141, 0xff, RZ, 0xc0, !PT ;  /* 0x000000ff8d577812 */ /* 0x000fe400078ec0ff */
[----:B------:R-:W-:Y:S02]  /*6560*/  LOP3.LUT R71, R81, 0xffff, RZ, 0xc0, !PT ;  /* 0x0000ffff51477812 */ /* 0x000fe400078ec0ff */
[----:B------:R-:W-:-:S02]  /*6570*/  LOP3.LUT R83, R83, 0xffff, RZ, 0xc0, !PT ;  /* 0x0000ffff53537812 */ /* 0x000fc400078ec0ff */
[----:B------:R-:W-:Y:S02]  /*6580*/  LOP3.LUT R75, R86, 0xffff, RZ, 0xc0, !PT ;  /* 0x0000ffff564b7812 */ /* 0x000fe400078ec0ff */
[----:B------:R-:W-:Y:S02]  /*6590*/  LOP3.LUT R88, R88, 0xffff, RZ, 0xc0, !PT ;  /* 0x0000ffff58587812 */ /* 0x000fe400078ec0ff */
[----:B------:R-:W-:Y:S02]  /*65a0*/  LOP3.LUT R76, R89, 0xffff, RZ, 0xc0, !PT ;  /* 0x0000ffff594c7812 */ /* 0x000fe400078ec0ff */
[----:B------:R-:W-:Y:S02]  /*65b0*/  LOP3.LUT R91, R91, 0xffff, RZ, 0xc0, !PT ;  /* 0x0000ffff5b5b7812 */ /* 0x000fe400078ec0ff */
[----:B------:R-:W-:Y:S02]  /*65c0*/  LOP3.LUT R78, R90, 0xffff, RZ, 0xc0, !PT ;  /* 0x0000ffff5a4e7812 */ /* 0x000fe400078ec0ff */
[----:B------:R-:W-:Y:S01]  /*65d0*/  LOP3.LUT R92, R92, 0xffff, RZ, 0xc0, !PT ;  /* 0x0000ffff5c5c7812 */ /* 0x000fe200078ec0ff */
[----:B------:R-:W-:Y:S01]  /*65e0*/  IMAD R84, R87, 0x40, R84 ;  /* 0x0000004057547824 */ /* 0x000fe200078e0254 */
[----:B------:R-:W-:-:S02]  /*65f0*/  PRMT R66, R66, 0x3340, R79 ;  /* 0x0000334042427816 */ /* 0x000fc4000000004f */
[----:B------:R-:W-:Y:S02]  /*6600*/  PRMT R70, R70, 0x3340, R80 ;  /* 0x0000334046467816 */ /* 0x000fe40000000050 */
[----:B------:R-:W-:Y:S02]  /*6610*/  LOP3.LUT R63, R63, 0xffff, RZ, 0xc0, !PT ;  /* 0x0000ffff3f3f7812 */ /* 0x000fe400078ec0ff */
[----:B------:R-:W-:Y:S02]  /*6620*/  LOP3.LUT R210, R210, 0xffff, RZ, 0xc0, !PT ;  /* 0x0000ffffd2d27812 */ /* 0x000fe400078ec0ff */
[----:B------:R-:W-:Y:S02]  /*6630*/  PRMT R71, R71, 0x3340, R83 ;  /* 0x0000334047477816 */ /* 0x000fe40000000053 */
[----:B------:R-:W-:Y:S02]  /*6640*/  PRMT R75, R75, 0x3340, R88 ;  /* 0x000033404b4b7816 */ /* 0x000fe40000000058 */
[----:B------:R-:W-:-:S02]  /*6650*/  PRMT R76, R76, 0x3340, R91 ;  /* 0x000033404c4c7816 */ /* 0x000fc4000000005b */
[----:B------:R-:W-:Y:S02]  /*6660*/  LOP3.LUT R77, R93, 0xffff, RZ, 0xc0, !PT ;  /* 0x0000ffff5d4d7812 */ /* 0x000fe400078ec0ff */
[----:B------:R-:W-:Y:S02]  /*6670*/  LOP3.LUT R95, R95, 0xffff, RZ, 0xc0, !PT ;  /* 0x0000ffff5f5f7812 */ /* 0x000fe400078ec0ff */
[----:B------:R-:W-:Y:S02]  /*6680*/  PRMT R78, R78, 0x3340, R92 ;  /* 0x000033404e4e7816 */ /* 0x000fe4000000005c */
        /* <DEDUP_REMOVED lines=22> */
[----:B------:R-:W-:Y:S02]  /*67f0*/  PRMT R63, R63, 0x3340, R210 ;  /* 0x000033403f3f7816 */ /* 0x000fe400000000d2 */
[----:B------:R-:W-:Y:S02]  /*6800*/  PRMT R77, R77, 0x3340, R95 ;  /* 0x000033404d4d7816 */ /* 0x000fe4000000005f */
[----:B------:R-:W-:Y:S02]  /*6810*/  PRMT R79, R79, 0x3340, R96 ;  /* 0x000033404f4f7816 */ /* 0x000fe40000000060 */
[----:B------:R-:W-:Y:S02]  /*6820*/  PRMT R80, R80, 0x3340, R99 ;  /* 0x0000334050507816 */ /* 0x000fe40000000063 */
[----:B------:R-:W-:-:S02]  /*6830*/  PRMT R82, R82, 0x3340, R100 ;  /* 0x0000334052527816 */ /* 0x000fc40000000064 */
[----:B------:R-:W-:Y:S02]  /*6840*/  PRMT R81, R81, 0x3340, R103 ;  /* 0x0000334051517816 */ /* 0x000fe40000000067 */
        /* <DEDUP_REMOVED lines=21> */
[----:B------:R-:W-:Y:S01]  /*69a0*/  LOP3.LUT R85, R84, 0x10, RZ, 0x3c, !PT ;  /* 0x0000001054557812 */ /* 0x000fe200078e3cff */
[----:B------:R-:W-:Y:S01]  /*69b0*/  STS.128 [R84+UR12], R64 ;  /* 0x0000004054007988 */ /* 0x000fe20008000c0c */
[----:B------:R-:W-:-:S03]  /*69c0*/  LOP3.LUT R89, R109, 0xffff, RZ, 0xc0, !PT ;  /* 0x0000ffff6d597812 */ /* 0x000fc600078ec0ff */
[----:B------:R-:W-:Y:S01]  /*69d0*/  STS.128 [R84+UR12+0x4000], R68 ;  /* 0x0040004454007988 */ /* 0x000fe20008000c0c */
[----:B------:R-:W-:Y:S02]  /*69e0*/  LOP3.LUT R111, R111, 0xffff, RZ, 0xc0, !PT ;  /* 0x0000ffff6f6f7812 */ /* 0x000fe400078ec0ff */
[----:B------:R-:W-:Y:S01]  /*69f0*/  LOP3.LUT R90, R113, 0xffff, RZ, 0xc0, !PT ;  /* 0x0000ffff715a7812 */ /* 0x000fe200078ec0ff */
[----:B------:R0:W-:Y:S01]  /*6a00*/  STS.128 [R85+UR12+0x4000], R76 ;  /* 0x0040004c55007988 */ /* 0x0001e20008000c0c */
[----:B------:R-:W-:Y:S02]  /*6a10*/  LOP3.LUT R115, R115, 0xffff, RZ, 0xc0, !PT ;  /* 0x0000ffff73737812 */ /* 0x000fe400078ec0ff */
[----:B------:R-:W-:Y:S02]  /*6a20*/  LOP3.LUT R94, R117, 0xffff, RZ, 0xc0, !PT ;  /* 0x0000ffff755e7812 */ /* 0x000fe400078ec0ff */
[----:B------:R-:W-:Y:S02]  /*6a30*/  LOP3.LUT R119, R119, 0xffff, RZ, 0xc0, !PT ;  /* 0x0000ffff77777812 */ /* 0x000fe400078ec0ff */
[----:B------:R-:W-:-:S02]  /*6a40*/  LOP3.LUT R93, R121, 0xffff, RZ, 0xc0, !PT ;  /* 0x0000ffff795d7812 */ /* 0x000fc400078ec0ff */
[----:B------:R-:W-:Y:S02]  /*6a50*/  LOP3.LUT R123, R123, 0xffff, RZ, 0xc0, !PT ;  /* 0x0000ffff7b7b7812 */ /* 0x000fe400078ec0ff */
[----:B------:R-:W-:Y:S02]  /*6a60*/  LOP3.LUT R97, R125, 0xffff, RZ, 0xc0, !PT ;  /* 0x0000ffff7d617812 */ /* 0x000fe400078ec0ff */
[----:B------:R-:W-:Y:S02]  /*6a70*/  LOP3.LUT R95, R126, 0xffff, RZ, 0xc0, !PT ;  /* 0x0000ffff7e5f7812 */ /* 0x000fe400078ec0ff */
[----:B0-----:R-:W-:Y:S02]  /*6a80*/  SHF.R.S32.HI R76, RZ, 0x7, R141 ;  /* 0x00000007ff4c7819 */ /* 0x001fe4000001148d */
        /* <DEDUP_REMOVED lines=30> */
[----:B------:R-:W-:Y:S02]  /*6c70*/  PRMT R89, R89, 0x3340, R111 ;  /* 0x0000334059597816 */ /* 0x000fe4000000006f */
[----:B------:R-:W-:-:S02]  /*6c80*/  PRMT R90, R90, 0x3340, R115 ;  /* 0x000033405a5a7816 */ /* 0x000fc40000000073 */
[----:B------:R-:W-:Y:S02]  /*6c90*/  PRMT R94, R94, 0x3340, R119 ;  /* 0x000033405e5e7816 */ /* 0x000fe40000000077 */
[----:B------:R-:W-:Y:S02]  /*6ca0*/  PRMT R93, R93, 0x3340, R123 ;  /* 0x000033405d5d7816 */ /* 0x000fe4000000007b */
[----:B------:R-:W-:Y:S02]  /*6cb0*/  SGXT R76, R76, 0x1 ;  /* 0x000000014c4c781a */ /* 0x000fe40000000200 */
        /* <DEDUP_REMOVED lines=44> */
[----:B---3--:R-:W-:-:S02]  /*6f80*/  LOP3.LUT R126, R238, 0xffff, RZ, 0xc0, !PT ;  /* 0x0000ffffee7e7812 */ /* 0x008fc400078ec0ff */
[----:B----4-:R-:W-:Y:S02]  /*6f90*/  LOP3.LUT R124, R240, 0xffff, RZ, 0xc0, !PT ;  /* 0x0000fffff07c7812 */ /* 0x010fe400078ec0ff */
[----:B-----5:R-:W-:Y:S02]  /*6fa0*/  LOP3.LUT R242, R242, 0xffff, RZ, 0xc0, !PT ;  /* 0x0000fffff2f27812 */ /* 0x020fe400078ec0ff */
[----:B--2---:R-:W-:Y:S02]  /*6fb0*/  LOP3.LUT R244, R244, 0xffff, RZ, 0xc0, !PT ;  /* 0x0000fffff4f47812 */ /* 0x004fe400078ec0ff */
[----:B------:R-:W-:Y:S02]  /*6fc0*/  PRMT R74, R89, 0x5410, R90 ;  /* 0x00005410594a7816 */ /* 0x000fe4000000005a */
[----:B------:R-:W-:Y:S02]  /*6fd0*/  PRMT R75, R94, 0x5410, R93 ;  /* 0x000054105e4b7816 */ /* 0x000fe4000000005d */
[----:B------:R-:W-:-:S02]  /*6fe0*/  LOP3.LUT R76, R76, 0x90, RZ, 0xc0, !PT ;  /* 0x000000904c4c7812 */ /* 0x000fc400078ec0ff */
        /* <DEDUP_REMOVED lines=20> */
[----:B------:R-:W-:Y:S02]  /*7130*/  LOP3.LUT R63, R84, 0x20, RZ, 0x3c, !PT ;  /* 0x00000020543f7812 */ /* 0x000fe400078e3cff */
[----:B------:R-:W-:Y:S02]  /*7140*/  PRMT R64, R95, 0x5410, R96 ;  /* 0x000054105f407816 */ /* 0x000fe40000000060 */
[----:B------:R-:W-:Y:S02]  /*7150*/  PRMT R65, R99, 0x5410, R100 ;  /* 0x0000541063417816 */ /* 0x000fe40000000064 */
[----:B------:R-:W-:-:S02]  /*7160*/  PRMT R66, R103, 0x5410, R104 ;  /* 0x0000541067427816 */ /* 0x000fc40000000068 */
[----:B------:R-:W-:Y:S01]  /*7170*/  PRMT R67, R107, 0x5410, R108 ;  /* 0x000054106b437816 */ /* 0x000fe2000000006c */
[----:B------:R0:W-:Y:S01]  /*7180*/  STS.128 [R85+UR12], R72 ;  /* 0x0000004855007988 */ /* 0x0001e20008000c0c */
[----:B------:R-:W-:Y:S02]  /*7190*/  LOP3.LUT R76, R76, 0x7f, R141, 0x78, !PT ;  /* 0x0000007f4c4c7812 */ /* 0x000fe400078e788d */
[----:B------:R-:W-:Y:S01]  /*71a0*/  PRMT R68, R113, 0x5410, R114 ;  /* 0x0000541071447816 */ /* 0x000fe20000000072 */
[----:B------:R-:W-:Y:S01]  /*71b0*/  STS.128 [R63+UR12], R80 ;  /* 0x000000503f007988 */ /* 0x000fe20008000c0c */
[----:B------:R-:W-:Y:S02]  /*71c0*/  PRMT R69, R117, 0x5410, R118 ;  /* 0x0000541075457816 */ /* 0x000fe40000000076 */
[----:B------:R-:W-:Y:S01]  /*71d0*/  PRMT R70, R121, 0x5410, R122 ;  /* 0x0000541079467816 */ /* 0x000fe2000000007a */
[----:B------:R1:W-:Y:S01]  /*71e0*/  STS.128 [R63+UR12+0x4000], R64 ;  /* 0x004000403f007988 */ /* 0x0003e20008000c0c */
[----:B------:R-:W-:-:S02]  /*71f0*/  PRMT R71, R125, 0x5410, R126 ;  /* 0x000054107d477816 */ /* 0x000fc4000000007e */
[----:B------:R-:W-:Y:S02]  /*7200*/  LOP3.LUT R84, R84, 0x30, RZ, 0x3c, !PT ;  /* 0x0000003054547812 */ /* 0x000fe400078e3cff */
[----:B0-----:R-:W-:Y:S02]  /*7210*/  PRMT R72, R111, 0x5410, R112 ;  /* 0x000054106f487816 */ /* 0x001fe40000000070 */
[----:B------:R-:W-:Y:S02]  /*7220*/  PRMT R73, R115, 0x5410, R116 ;  /* 0x0000541073497816 */ /* 0x000fe40000000074 */
[----:B------:R-:W-:Y:S02]  /*7230*/  PRMT R74, R119, 0x5410, R120 ;  /* 0x00005410774a7816 */ /* 0x000fe40000000078 */
[----:B------:R-:W-:Y:S02]  /*7240*/  PRMT R75, R123, 0x5410, R124 ;  /* 0x000054107b4b7816 */ /* 0x000fe4000000007c */
[----:B-1----:R-:W-:Y:S01]  /*7250*/  LOP3.LUT R63, R76, 0x20, RZ, 0x3c, !PT ;  /* 0x000000204c3f7812 */ /* 0x002fe200078e3cff */
[----:B------:R-:W-:Y:S04]  /*7260*/  STS.128 [R84+UR12], R68 ;  /* 0x0000004454007988 */ /* 0x000fe80008000c0c */
[----:B------:R-:W-:Y:S04]  /*7270*/  STS.128 [R84+UR12+0x4000], R72 ;  /* 0x0040004854007988 */ /* 0x000fe80008000c0c */
[----:B------:R-:W-:Y:S04]  /*7280*/  STS.U8 [R76+UR12+0x8000], R214 ;  /* 0x008000d64c007988 */ /* 0x000fe8000800000c */
[----:B------:R-:W-:Y:S04]  /*7290*/  STS.U8 [R76+UR12+0x8200], R218 ;  /* 0x008200da4c007988 */ /* 0x000fe8000800000c */
[----:B------:R-:W-:Y:S04]  /*72a0*/  STS.U8 [R63+UR12+0x8100], R216 ;  /* 0x008100d83f007988 */ /* 0x000fe8000800000c */
[----:B------:R0:W-:Y:S01]  /*72b0*/  STS.U8 [R63+UR12+0x8300], R220 ;  /* 0x008300dc3f007988 */ /* 0x0001e2000800000c */
[----:B------:R1:W-:Y:S06]  /*72c0*/  MEMBAR.ALL.CTA ;  /* 0x0000000000007992 */ /* 0x0003ec0000008000 */
[----:B-1----:R-:W1:Y:S01]  /*72d0*/  FENCE.VIEW.ASYNC.S ;  /* 0x00000000000073c6 */ /* 0x002e620000000000 */
[----:B------:R-:W-:-:S04]  /*72e0*/  USHF.L.U32 UR4, UR18, 0x6, URZ ;  /* 0x0000000612047899 */ /* 0x000fc8000800063f */
[----:B------:R-:W-:Y:S01]  /*72f0*/  ULOP3.LUT UR4, UR4, 0x100, URZ, 0xc0, !UPT ;  /* 0x0000010004047892 */ /* 0x000fe2000f8ec03f */
[----:B0-----:R-:W0:Y:S08]  /*7300*/  LDC R63, c[0x0][0x23c] ;  /* 0x00008f00ff3f7b82 */ /* 0x001e300000000800 */
[----:B-1----:R-:W-:Y:S01]  /*7310*/  BAR.SYNC.DEFER_BLOCKING 0x0 ;  /* 0x0000000000007b1d */ /* 0x002fe20000010000 */
[----:B------:R-:W-:-:S04]  /*7320*/  ULEA.HI UR4, UR12, UR4, URZ, 0x1c ;  /* 0x000000040c047291 */ /* 0x000fc8000f8fe03f */
[----:B------:R-:W-:Y:S01]  /*7330*/  ULOP3.LUT UR4, UR4, 0x3fff, URZ, 0xc0, !UPT ;  /* 0x00003fff04047892 */ /* 0x000fe2000f8ec03f */
[----:B------:R-:W-:Y:S01]  /*7340*/  UMOV UR5, 0x80000020 ;  /* 0x8000002000057882 */ /* 0x000fe20000000000 */
[----:B------:R-:W-:-:S07]  /*7350*/  WARPGROUP.ARRIVE ;  /* 0x00000000000079c5 */ /* 0x000fce0000000000 */
[----:B------:R-:W-:Y:S01]  /*7360*/  QGMMA.64x16x32.F32.E4M3.E4M3 R48, gdesc[UR4], R48 ;  /* 0x00200000043079f3 */ /* 0x000fe20008700830 */
[----:B------:R-:W-:-:S03]  /*7370*/  UIADD3 UR8, UP0, UR4, 0x2, URZ ;  /* 0x0000000204087890 */ /* 0x000fc6000ff1e03f */
[----:B------:R-:W-:Y:S02]  /*7380*/  UMOV UR4, URZ ;  /* 0x0000003f00047c82 */ /* 0x000fe40008000000 */
[----:B------:R-:W-:-:S04]  /*7390*/  UIADD3.X UR9, UR4, -0x7fffffe0, URZ, UP0, !UPT ;  /* 0x8000002004097890 */ /* 0x000fc800087fe43f */
[----:B------:R-:W-:-:S05]  /*73a0*/  UIADD3.64 UR4, UR8, 0x1fe, URZ ;  /* 0x000001fe08047897 */ /* 0x000fca000fffe03f */
[----:B------:R-:W-:Y:S04]  /*73b0*/  QGMMA.64x16x32.F32.E4M3.E4M3 R48, gdesc[UR8], R48 ;  /* 0x00200000083079f3 */ /* 0x000fe80008700830 */
[----:B------:R-:W-:Y:S01]  /*73c0*/  QGMMA.64x16x32.F32.E4M3.E4M3 R40, gdesc[UR4], R40 ;  /* 0x00200000042879f3 */ /* 0x000fe20008700828 */
[----:B------:R-:W-:Y:S02]  /*73d0*/  UIADD3.64 UR20, UR8, 0x200, URZ ;  /* 0x0000020008147897 */ /* 0x000fe4000fffe03f */
[----:B------:R-:W-:Y:S01]  /*73e0*/  UIADD3.64 UR4, UR8, 0x3fe, URZ ;  /* 0x000003fe08047897 */ /* 0x000fe2000fffe03f */
[----:B------:R-:W-:Y:S01]  /*73f0*/  UMOV UR22, UR10 ;  /* 0x0000000a00167c82 */ /* 0x000fe20008000000 */
[----:B------:R-:W-:-:S05]  /*7400*/  UMOV UR23, UR11 ;  /* 0x0000000b00177c82 */ /* 0x000fca0008000000 */
[----:B------:R-:W-:Y:S04]  /*7410*/  QGMMA.64x16x32.F32.E4M3.E4M3 R40, gdesc[UR20], R40 ;  /* 0x00200000142879f3 */ /* 0x000fe80008700828 */
[----:B------:R-:W-:Y:S01]  /*7420*/  QGMMA.64x16x32.F32.E4M3.E4M3 R32, gdesc[UR4], R32 ;  /* 0x00200000042079f3 */ /* 0x000fe20008700820 */
[----:B------:R-:W-:Y:S02]  /*7430*/  UIADD3.64 UR20, UR8, 0x400, URZ ;  /* 0x0000040008147897 */ /* 0x000fe4000fffe03f */
[----:B------:R-:W-:Y:S01]  /*7440*/  UIADD3.64 UR4, UR8, 0x5fe, URZ ;  /* 0x000005fe08047897 */ /* 0x000fe2000fffe03f */
[----:B------:R-:W-:Y:S01]  /*7450*/  UMOV UR22, UR10 ;  /* 0x0000000a00167c82 */ /* 0x000fe20008000000 */
[----:B------:R-:W-:Y:S01]  /*7460*/  UMOV UR23, UR11 ;  /* 0x0000000b00177c82 */ /* 0x000fe20008000000 */
[----:B------:R-:W-:-:S04]  /*7470*/  UIADD3.64 UR8, UR8, 0x600, URZ ;  /* 0x0000060008087897 */ /* 0x000fc8000fffe03f */
[----:B------:R-:W-:Y:S04]  /*7480*/  QGMMA.64x16x32.F32.E4M3.E4M3 R32, gdesc[UR20], R32 ;  /* 0x00200000142079f3 */ /* 0x000fe80008700820 */
[----:B------:R-:W-:Y:S01]  /*7490*/  QGMMA.64x16x32.F32.E4M3.E4M3 R24, gdesc[UR4], R24 ;  /* 0x00200000041879f3 */ /* 0x000fe20008700818 */
[----:B------:R-:W-:Y:S01]  /*74a0*/  VIADD R58, R58, 0xffffffff ;  /* 0xffffffff3a3a7836 */ /* 0x000fe20000000000 */
[----:B------:R-:W-:-:S04]  /*74b0*/  USHF.L.U32 UR4, UR13, 0x6, URZ ;  /* 0x000000060d047899 */ /* 0x000fc8000800063f */
[----:B------:R-:W-:Y:S01]  /*74c0*/  ISETP.NE.U32.AND P0, PT, R58, RZ, PT ;  /* 0x000000ff3a00720c */ /* 0x000fe20003f05070 */
[----:B------:R-:W-:Y:S01]  /*74d0*/  QGMMA.64x16x32.F32.E4M3.E4M3 R24, gdesc[UR8], R24, gsb0 ;  /* 0x00200000081879f3 */ /* 0x000fe20008000818 */
[----:B0-----:R-:W-:Y:S01]  /*74e0*/  IMAD.SHL.U32 R63, R63, 0x40, RZ ;  /* 0x000000403f3f7824 */ /* 0x001fe200078e00ff */
[----:B------:R-:W-:-:S04]  /*74f0*/  UIADD3 UR16, UP0, UR4, UR16, URZ ;  /* 0x0000001004107290 */ /* 0x000fc8000ff1e03f */
[C---:B------:R-:W-:Y:S01]  /*7500*/  IADD3 R0, P1, R63.reuse, R0, RZ ;  /* 0x000000003f007210 */ /* 0x040fe20007f3e0ff */
[----:B------:R-:W-:Y:S01]  /*7510*/  ULEA.HI.X.SX32 UR17, UR4, UR17, 0x1, UP0 ;  /* 0x0000001104117291 */ /* 0x000fe200080f0e3f */
[----:B------:R-:W-:Y:S02]  /*7520*/  VIADD R6, R6, 0xffffffc0 ;  /* 0xffffffc006067836 */ /* 0x000fe40000000000 */
[----:B------:R-:W-:Y:S01]  /*7530*/  LEA.HI.X.SX32 R57, R63, R57, 0x1, P1 ;  /* 0x000000393f397211 */ /* 0x000fe200008f0eff */
[----:B------:R-:W-:Y:S02]  /*7540*/  WARPGROUP.DEPBAR.LE gsb0, 0x0 ;  /* 0x00008000000079c5 */ /* 0x000fe40000010000 */
[----:B------:R-:W-:Y:S06]  /*7550*/  @P0 BRA `(.L_x_2) ;  /* 0xffffffbc003c0947 */ /* 0x000fec000383ffff */
.L_x_1:
[----:B------:R-:W2:Y:S01]  /*7560*/  LDL.LU R64, [R1+0x2bc] ;  /* 0x0002bc0001407983 */ /* 0x000ea20000300800 */
[----:B------:R-:W-:Y:S01]  /*7570*/  F2FP.SATFINITE.E4M3.F32.PACK_AB_MERGE_C R48, R49, R48, RZ ;  /* 0x000000303130723e */ /* 0x000fe200048070ff */
[----:B------:R-:W-:Y:S01]  /*7580*/  ULDC.64 UR8, c[0x0][0x228] ;  /* 0x00008a0000087ab9 */ /* 0x000fe20000000a00 */
[----:B------:R-:W-:Y:S01]  /*7590*/  F2FP.SATFINITE.E4M3.F32.PACK_AB_MERGE_C R50, R51, R50, RZ ;  /* 0x000000323332723e */ /* 0x000fe200048070ff */
[----:B------:R-:W0:Y:S01]  /*75a0*/  S2R R63, SR_TID.X ;  /* 0x00000000003f7919 */ /* 0x000e220000002100 */
[----:B------:R-:W-:Y:S01]  /*75b0*/  F2FP.SATFINITE.E4M3.F32.PACK_AB_MERGE_C R32, R33, R32, RZ ;  /* 0x000000202120723e */ /* 0x000fe200048070ff */
[----:B------:R-:W1:Y:S01]  /*75c0*/  LDC R18, c[0x0][0x244] ;  /* 0x00009100ff127b82 */ /* 0x000e620000000800 */
[----:B------:R-:W-:Y:S01]  /*75d0*/  F2FP.SATFINITE.E4M3.F32.PACK_AB_MERGE_C R34, R35, R34, RZ ;  /* 0x000000222322723e */ /* 0x000fe200048070ff */
[----:B------:R-:W-:Y:S01]  /*75e0*/  ULDC UR6, c[0x0][0x248] ;  /* 0x0000920000067ab9 */ /* 0x000fe20000000800 */
[----:B------:R-:W-:Y:S01]  /*75f0*/  F2FP.SATFINITE.E4M3.F32.PACK_AB_MERGE_C R40, R41, R40, RZ ;  /* 0x000000282928723e */ /* 0x000fe200048070ff */
[----:B------:R-:W-:Y:S01]  /*7600*/  ULDC.64 UR4, c[0x0][0x220] ;  /* 0x0000880000047ab9 */ /* 0x000fe20000000a00 */
[----:B------:R-:W-:-:S02]  /*7610*/  F2FP.SATFINITE.E4M3.F32.PACK_AB_MERGE_C R24, R25, R24, RZ ;  /* 0x000000181918723e */ /* 0x000fc400048070ff */
[----:B------:R-:W-:Y:S02]  /*7620*/  F2FP.SATFINITE.E4M3.F32.PACK_AB_MERGE_C R42, R43, R42, RZ ;  /* 0x0000002a2b2a723e */ /* 0x000fe400048070ff */
[----:B------:R-:W-:Y:S02]  /*7630*/  F2FP.SATFINITE.E4M3.F32.PACK_AB_MERGE_C R26, R27, R26, RZ ;  /* 0x0000001a1b1a723e */ /* 0x000fe400048070ff */
[----:B------:R-:W-:Y:S02]  /*7640*/  LOP3.LUT R48, R48, 0xffff, RZ, 0xc0, !PT ;  /* 0x0000ffff30307812 */ /* 0x000fe400078ec0ff */
[----:B------:R-:W-:Y:S02]  /*7650*/  LOP3.LUT R50, R50, 0xffff, RZ, 0xc0, !PT ;  /* 0x0000ffff32327812 */ /* 0x000fe400078ec0ff */
[----:B------:R-:W-:Y:S02]  /*7660*/  LOP3.LUT R9, R34, 0xffff, RZ, 0xc0, !PT ;  /* 0x0000ffff22097812 */ /* 0x000fe400078ec0ff */
[----:B------:R-:W-:-:S02]  /*7670*/  LOP3.LUT R40, R40, 0xffff, RZ, 0xc0, !PT ;  /* 0x0000ffff28287812 */ /* 0x000fc400078ec0ff */
[----:B------:R-:W-:Y:S02]  /*7680*/  LOP3.LUT R11, R24, 0xffff, RZ, 0xc0, !PT ;  /* 0x0000ffff180b7812 */ /* 0x000fe400078ec0ff */
[----:B------:R-:W-:Y:S02]  /*7690*/  LOP3.LUT R42, R42, 0xffff, RZ, 0xc0, !PT ;  /* 0x0000ffff2a2a7812 */ /* 0x000fe400078ec0ff */
[----:B------:R-:W-:Y:S02]  /*76a0*/  LOP3.LUT R13, R26, 0xffff, RZ, 0xc0, !PT ;  /* 0x0000ffff1a0d7812 */ /* 0x000fe400078ec0ff */
[--C-:B------:R-:W-:Y:S02]  /*76b0*/  PRMT R14, R50, 0x3340, R9.reuse ;  /* 0x00003340320e7816 */ /* 0x100fe40000000009 */
[----:B------:R-:W-:Y:S02]  /*76c0*/  SHF.R.U32.HI R9, RZ, 0x8, R9 ;  /* 0x00000008ff097819 */ /* 0x000fe40000011609 */
[--C-:B------:R-:W-:Y:S01]  /*76d0*/  PRMT R15, R40, 0x3340, R11.reuse ;  /* 0x00003340280f7816 */ /* 0x100fe2000000000b */
[C---:B0-----:R-:W-:Y:S01]  /*76e0*/  IMAD.SHL.U32 R0, R63.reuse, 0x10, RZ ;  /* 0x000000103f007824 */ /* 0x041fe200078e00ff */
[----:B------:R-:W-:Y:S01]  /*76f0*/  SHF.R.U32.HI R10, RZ, 0x8, R11 ;  /* 0x00000008ff0a7819 */ /* 0x000fe2000001160b */
[----:B------:R-:W-:Y:S01]  /*7700*/  IMAD.SHL.U32 R2, R63, 0x80, RZ ;  /* 0x000000803f027824 */ /* 0x000fe200078e00ff */
[----:B------:R-:W-:-:S02]  /*7710*/  SHF.R.U32.HI R6, RZ, 0x8, R42 ;  /* 0x00000008ff067819 */ /* 0x000fc4000001162a */
[----:B------:R-:W-:Y:S02]  /*7720*/  LOP3.LUT R0, R0, 0xf0, RZ, 0xc0, !PT ;  /* 0x000000f000007812 */ /* 0x000fe400078ec0ff */
[----:B------:R-:W-:Y:S02]  /*7730*/  LOP3.LUT R3, R2, 0x800, RZ, 0xc0, !PT ;  /* 0x0000080002037812 */ /* 0x000fe400078ec0ff */
[----:B------:R-:W-:Y:S02]  /*7740*/  SHF.R.U32.HI R2, RZ, 0x8, R50 ;  /* 0x00000008ff027819 */ /* 0x000fe40000011632 */
[----:B------:R-:W-:Y:S02]  /*7750*/  IADD3 R3, R3, UR12, R0 ;  /* 0x0000000c03037c10 */ /* 0x000fe4000fffe000 */
[--C-:B------:R-:W-:Y:S02]  /*7760*/  PRMT R17, R42, 0x3340, R13.reuse ;  /* 0x000033402a117816 */ /* 0x100fe4000000000d */
[----:B------:R-:W-:-:S02]  /*7770*/  SHF.R.U32.HI R11, RZ, 0x8, R13 ;  /* 0x00000008ff0b7819 */ /* 0x000fc4000001160d */
[----:B------:R-:W-:Y:S02]  /*7780*/  LOP3.LUT R2, R2, 0xffff, RZ, 0xc0, !PT ;  /* 0x0000ffff02027812 */ /* 0x000fe400078ec0ff */
[----:B------:R-:W-:Y:S02]  /*7790*/  LOP3.LUT R9, R9, 0xffff, RZ, 0xc0, !PT ;  /* 0x0000ffff09097812 */ /* 0x000fe400078ec0ff */
[----:B------:R-:W-:Y:S02]  /*77a0*/  LOP3.LUT R10, R10, 0xffff, RZ, 0xc0, !PT ;  /* 0x0000ffff0a0a7812 */ /* 0x000fe400078ec0ff */
[----:B------:R-:W-:Y:S02]  /*77b0*/  LOP3.LUT R6, R6, 0xffff, RZ, 0xc0, !PT ;  /* 0x0000ffff06067812 */ /* 0x000fe400078ec0ff */
[----:B------:R-:W-:Y:S02]  /*77c0*/  LOP3.LUT R11, R11, 0xffff, RZ, 0xc0, !PT ;  /* 0x0000ffff0b0b7812 */ /* 0x000fe400078ec0ff */
[----:B------:R-:W-:Y:S01]  /*77d0*/  PRMT R9, R2, 0x3340, R9 ;  /* 0x0000334002097816 */ /* 0x000fe20000000009 */
[----:B------:R-:W-:Y:S01]  /*77e0*/  VIADD R2, R5, 0x1 ;  /* 0x0000000105027836 */ /* 0x000fe20000000000 */
[----:B------:R-:W-:-:S02]  /*77f0*/  PRMT R6, R6, 0x3340, R11 ;  /* 0x0000334006067816 */ /* 0x000fc4000000000b */
[----:B------:R-:W-:Y:S02]  /*7800*/  LOP3.LUT R20, R63, 0xff, RZ, 0xc0, !PT ;  /* 0x000000ff3f147812 */ /* 0x000fe400078ec0ff */
[----:B------:R-:W-:Y:S02]  /*7810*/  F2FP.SATFINITE.E4M3.F32.PACK_AB_MERGE_C R52, R53, R52, RZ ;  /* 0x000000343534723e */ /* 0x000fe400048070ff */
[----:B------:R-:W-:Y:S02]  /*7820*/  LEA R20, R20, UR12, 0x4 ;  /* 0x0000000c14147c11 */ /* 0x000fe4000f8e20ff */
[----:B------:R-:W-:Y:S02]  /*7830*/  F2FP.SATFINITE.E4M3.F32.PACK_AB_MERGE_C R36, R37, R36, RZ ;  /* 0x000000242524723e */ /* 0x000fe400048070ff */
[----:B------:R-:W-:Y:S02]  /*7840*/  F2FP.SATFINITE.E4M3.F32.PACK_AB_MERGE_C R54, R55, R54, RZ ;  /* 0x000000363736723e */ /* 0x000fe400048070ff */
[----:B------:R-:W-:-:S02]  /*7850*/  F2FP.SATFINITE.E4M3.F32.PACK_AB_MERGE_C R44, R45, R44, RZ ;  /* 0x0000002c2d2c723e */ /* 0x000fc400048070ff */
[----:B------:R-:W-:Y:S02]  /*7860*/  F2FP.SATFINITE.E4M3.F32.PACK_AB_MERGE_C R46, R47, R46, RZ ;  /* 0x0000002e2f2e723e */ /* 0x000fe400048070ff */
[----:B------:R-:W-:Y:S02]  /*7870*/  F2FP.SATFINITE.E4M3.F32.PACK_AB_MERGE_C R38, R39, R38, RZ ;  /* 0x000000262726723e */ /* 0x000fe400048070ff */
[----:B------:R-:W-:Y:S02]  /*7880*/  F2FP.SATFINITE.E4M3.F32.PACK_AB_MERGE_C R28, R29, R28, RZ ;  /* 0x0000001c1d1c723e */ /* 0x000fe400048070ff */
[----:B------:R-:W-:Y:S02]  /*7890*/  F2FP.SATFINITE.E4M3.F32.PACK_AB_MERGE_C R30, R31, R30, RZ ;  /* 0x0000001e1f1e723e */ /* 0x000fe400048070ff */
[----:B------:R-:W-:Y:S02]  /*78a0*/  LOP3.LUT R52, R52, 0xffff, RZ, 0xc0, !PT ;  /* 0x0000ffff34347812 */ /* 0x000fe400078ec0ff */
[----:B------:R-:W-:-:S02]  /*78b0*/  LOP3.LUT R54, R54, 0xffff, RZ, 0xc0, !PT ;  /* 0x0000ffff36367812 */ /* 0x000fc400078ec0ff */
[----:B------:R-:W-:Y:S02]  /*78c0*/  LOP3.LUT R44, R44, 0xffff, RZ, 0xc0, !PT ;  /* 0x0000ffff2c2c7812 */ /* 0x000fe400078ec0ff */
[----:B------:R-:W-:Y:S02]  /*78d0*/  LOP3.LUT R46, R46, 0xffff, RZ, 0xc0, !PT ;  /* 0x0000ffff2e2e7812 */ /* 0x000fe400078ec0ff */
[----:B------:R-:W-:Y:S02]  /*78e0*/  LOP3.LUT R19, R38, 0xffff, RZ, 0xc0, !PT ;  /* 0x0000ffff26137812 */ /* 0x000fe400078ec0ff */
[----:B------:R-:W-:Y:S02]  /*78f0*/  LOP3.LUT R21, R28, 0xffff, RZ, 0xc0, !PT ;  /* 0x0000ffff1c157812 */ /* 0x000fe400078ec0ff */
[----:B------:R-:W-:Y:S01]  /*7900*/  LOP3.LUT R23, R30, 0xffff, RZ, 0xc0, !PT ;  /* 0x0000ffff1e177812 */ /* 0x000fe200078ec0ff */
[----:B------:R-:W-:Y:S01]  /*7910*/  BAR.SYNC.DEFER_BLOCKING 0x0 ;  /* 0x0000000000007b1d */ /* 0x000fe20000010000 */
[----:B------:R-:W-:-:S02]  /*7920*/  ISETP.GE.AND P1, PT, R2, UR9, PT ;  /* 0x0000000902007c0c */ /* 0x000fc4000bf26270 */
[----:B------:R-:W-:Y:S02]  /*7930*/  SHF.R.U32.HI R2, RZ, 0x8, R54 ;  /* 0x00000008ff027819 */ /* 0x000fe40000011636 */
[----:B------:R-:W-:Y:S02]  /*7940*/  PRMT R25, R54, 0x3340, R19 ;  /* 0x0000334036197816 */ /* 0x000fe40000000013 */
[----:B------:R-:W-:Y:S02]  /*7950*/  LOP3.LUT R2, R2, 0xffff, RZ, 0xc0, !PT ;  /* 0x0000ffff02027812 */ /* 0x000fe400078ec0ff */
[----:B------:R-:W-:Y:S02]  /*7960*/  PRMT R26, R44, 0x3340, R21 ;  /* 0x000033402c1a7816 */ /* 0x000fe40000000015 */
[----:B------:R-:W-:Y:S02]  /*7970*/  PRMT R27, R46, 0x3340, R23 ;  /* 0x000033402e1b7816 */ /* 0x000fe40000000017 */
[----:B------:R-:W-:-:S04]  /*7980*/  ISETP.GE.AND P0, PT, R7, UR8, PT ;  /* 0x0000000807007c0c */ /* 0x000fc8000bf06270 */
[----:B------:R-:W-:Y:S02]  /*7990*/  ISETP.LT.AND P0, PT, R5, UR9, !P0 ;  /* 0x0000000905007c0c */ /* 0x000fe4000c701270 */
[----:B--2---:R-:W-:-:S05]  /*79a0*/  LOP3.LUT R0, R64, 0x700, RZ, 0xc0, !PT ;  /* 0x0000070040007812 */ /* 0x004fca00078ec0ff */
[----:B------:R-:W-:Y:S01]  /*79b0*/  IMAD.IADD R16, R0, 0x1, R3 ;  /* 0x0000000100107824 */ /* 0x000fe200078e0203 */
[----:B------:R-:W-:Y:S02]  /*79c0*/  LOP3.LUT R3, R32, 0xffff, RZ, 0xc0, !PT ;  /* 0x0000ffff20037812 */ /* 0x000fe400078ec0ff */
[----:B------:R-:W-:Y:S02]  /*79d0*/  SHF.R.U32.HI R0, RZ, 0x8, R48 ;  /* 0x00000008ff007819 */ /* 0x000fe40000011630 */
[--C-:B------:R-:W-:Y:S02]  /*79e0*/  SHF.R.U32.HI R8, RZ, 0x8, R3.reuse ;  /* 0x00000008ff087819 */ /* 0x100fe40000011603 */
[----:B------:R-:W-:Y:S02]  /*79f0*/  PRMT R12, R48, 0x3340, R3 ;  /* 0x00003340300c7816 */ /* 0x000fe40000000003 */
[----:B------:R-:W-:Y:S02]  /*7a00*/  SHF.R.U32.HI R3, RZ, 0x8, R40 ;  /* 0x00000008ff037819 */ /* 0x000fe40000011628 */
[----:B------:R-:W-:Y:S01]  /*7a10*/  LOP3.LUT R13, R0, 0xffff, RZ, 0xc0, !PT ;  /* 0x0000ffff000d7812 */ /* 0x000fe200078ec0ff */
[----:B------:R-:W-:Y:S01]  /*7a20*/  VIADD R0, R5, 0x2 ;  /* 0x0000000205007836 */ /* 0x000fe20000000000 */
        /* <DEDUP_REMOVED lines=8> */
[----:B------:R-:W-:Y:S02]  /*7ab0*/  LOP3.LUT R3, R36, 0xffff, RZ, 0xc0, !PT ;  /* 0x0000ffff24037812 */ /* 0x000fe400078ec0ff */
[----:B------:R-:W-:Y:S01]  /*7ac0*/  ISETP.GE.AND P3, PT, R0, UR9, PT ;  /* 0x0000000900007c0c */ /* 0x000fe2000bf66270 */
[----:B------:R0:W-:Y:S01]  /*7ad0*/  STSM.16.M88.4 [R16], R12 ;  /* 0x0000000c10007844 */ /* 0x0001e20000000200 */
[----:B------:R-:W-:Y:S02]  /*7ae0*/  PRMT R17, R52, 0x3340, R3 ;  /* 0x0000334034117816 */ /* 0x000fe40000000003 */
[----:B------:R-:W-:Y:S01]  /*7af0*/  SHF.R.U32.HI R0, RZ, 0x8, R52 ;  /* 0x00000008ff007819 */ /* 0x000fe20000011634 */
[----:B------:R-:W-:Y:S01]  /*7b00*/  BAR.SYNC.DEFER_BLOCKING 0x0 ;  /* 0x0000000000007b1d */ /* 0x000fe20000010000 */
[----:B------:R-:W-:-:S04]  /*7b10*/  SHF.R.U32.HI R6, RZ, 0x8, R46 ;  /* 0x00000008ff067819 */ /* 0x000fc8000001162e */
[----:B------:R-:W-:Y:S02]  /*7b20*/  LOP3.LUT R6, R6, 0xffff, RZ, 0xc0, !PT ;  /* 0x0000ffff06067812 */ /* 0x000fe400078ec0ff */
[----:B0-----:R-:W-:Y:S02]  /*7b30*/  SHF.R.U32.HI R12, RZ, 0x8, R3 ;  /* 0x00000008ff0c7819 */ /* 0x001fe40000011603 */
[----:B------:R-:W-:Y:S02]  /*7b40*/  SHF.R.U32.HI R13, RZ, 0x8, R19 ;  /* 0x00000008ff0d7819 */ /* 0x000fe40000011613 */
[----:B------:R-:W-:Y:S02]  /*7b50*/  SHF.R.U32.HI R3, RZ, 0x8, R44 ;  /* 0x00000008ff037819 */ /* 0x000fe4000001162c */
[----:B------:R-:W-:Y:S02]  /*7b60*/  SHF.R.U32.HI R14, RZ, 0x8, R21 ;  /* 0x00000008ff0e7819 */ /* 0x000fe40000011615 */
[----:B------:R-:W-:-:S02]  /*7b70*/  SHF.R.U32.HI R15, RZ, 0x8, R23 ;  /* 0x00000008ff0f7819 */ /* 0x000fc40000011617 */
[----:B------:R-:W-:Y:S01]  /*7b80*/  LOP3.LUT R19, R0, 0xffff, RZ, 0xc0, !PT ;  /* 0x0000ffff00137812 */ /* 0x000fe200078ec0ff */
[----:B-1----:R-:W-:Y:S01]  /*7b90*/  IMAD R0, R7, R18, RZ ;  /* 0x0000001207007224 */ /* 0x002fe200078e02ff */
[----:B------:R-:W0:Y:S01]  /*7ba0*/  LDS.128 R8, [R20] ;  /* 0x0000000014087984 */ /* 0x000e220000000c00 */
        /* <DEDUP_REMOVED lines=8> */
[----:B------:R-:W-:Y:S02]  /*7c30*/  PRMT R6, R6, 0x3340, R15 ;  /* 0x0000334006067816 */ /* 0x000fe4000000000f */
[----:B------:R-:W-:Y:S01]  /*7c40*/  PRMT R24, R17, 0x5410, R12 ;  /* 0x0000541011187816 */ /* 0x000fe2000000000c */
[----:B------:R-:W-:Y:S01]  /*7c50*/  IMAD R12, R5, UR6, RZ ;  /* 0x00000006050c7c24 */ /* 0x000fe2000f8e02ff */
[----:B------:R-:W-:-:S02]  /*7c60*/  PRMT R25, R25, 0x5410, R2 ;  /* 0x0000541019197816 */ /* 0x000fc40000000002 */
[----:B------:R-:W-:Y:S01]  /*7c70*/  PRMT R26, R26, 0x5410, R3 ;  /* 0x000054101a1a7816 */ /* 0x000fe20000000003 */
[----:B------:R-:W-:Y:S01]  /*7c80*/  VIADD R3, R5, 0x3 ;  /* 0x0000000305037836 */ /* 0x000fe20000000000 */
[----:B------:R-:W-:Y:S01]  /*7c90*/  PRMT R27, R27, 0x5410, R6 ;  /* 0x000054101b1b7816 */ /* 0x000fe20000000006 */
[----:B------:R-:W-:Y:S01]  /*7ca0*/  BAR.SYNC.DEFER_BLOCKING 0x0 ;  /* 0x0000000000007b1d */ /* 0x000fe20000010000 */
[----:B------:R-:W-:Y:S01]  /*7cb0*/  IADD3 R33, P2, R0, UR4, RZ ;  /* 0x0000000400217c10 */ /* 0x000fe2000ff5e0ff */
[----:B------:R-:W-:Y:S01]  /*7cc0*/  VIADD R6, R12, UR6 ;  /* 0x000000060c067c36 */ /* 0x000fe20008000000 */
[----:B------:R-:W-:Y:S02]  /*7cd0*/  SHF.R.S32.HI R13, RZ, 0x1f, R12 ;  /* 0x0000001fff0d7819 */ /* 0x000fe4000001140c */
[----:B------:R-:W-:Y:S01]  /*7ce0*/  LEA.HI.X.SX32 R35, R0, UR5, 0x1, P2 ;  /* 0x0000000500237c11 */ /* 0x000fe200090f0eff */
[----:B------:R-:W-:Y:S01]  /*7cf0*/  IMAD R0, R18, 0x100, R0 ;  /* 0x0000010012007824 */ /* 0x000fe200078e0200 */
[----:B------:R-:W-:Y:S01]  /*7d00*/  IADD3 R2, P4, R12, R33, RZ ;  /* 0x000000210c027210 */ /* 0x000fe20007f9e0ff */
[----:B------:R-:W-:Y:S01]  /*7d10*/  VIADD R18, R6, UR6 ;  /* 0x0000000606127c36 */ /* 0x000fe20008000000 */
[----:B------:R-:W-:-:S02]  /*7d20*/  ISETP.GE.AND P2, PT, R3, UR9, PT ;  /* 0x0000000903007c0c */ /* 0x000fc4000bf46270 */
[----:B------:R-:W-:Y:S01]  /*7d30*/  IADD3 R29, P5, R0, UR4, RZ ;  /* 0x00000004001d7c10 */ /* 0x000fe2000ffbe0ff */
[----:B------:R-:W-:Y:S01]  /*7d40*/  IMAD.X R3, R13, 0x1, R35, P4 ;  /* 0x000000010d037824 */ /* 0x000fe200020e0623 */
[C---:B------:R-:W-:Y:S02]  /*7d50*/  ISETP.GE.AND P4, PT, R5.reuse, UR9, PT ;  /* 0x0000000905007c0c */ /* 0x040fe4000bf86270 */
[----:B0-----:R-:W-:Y:S02]  /*7d60*/  PRMT R17, R8, 0x7770, RZ ;  /* 0x0000777008117816 */ /* 0x001fe400000000ff */
[----:B------:R-:W-:Y:S02]  /*7d70*/  ISETP.LT.AND P4, PT, R4, UR8, !P4 ;  /* 0x0000000804007c0c */ /* 0x000fe4000e781270 */
[----:B------:R-:W-:Y:S01]  /*7d80*/  LEA.HI.X.SX32 R31, R0, UR5, 0x1, P5 ;  /* 0x00000005001f7c11 */ /* 0x000fe2000a8f0eff */
[----:B------:R-:W-:Y:S01]  /*7d90*/  VIADD R0, R5, 0x4 ;  /* 0x0000000405007836 */ /* 0x000fe20000000000 */
[----:B------:R-:W-:-:S02]  /*7da0*/  ISETP.LT.AND P5, PT, R7, UR8, !P1 ;  /* 0x0000000807007c0c */ /* 0x000fc4000cfa1270 */
[----:B------:R-:W-:Y:S01]  /*7db0*/  SHF.R.S32.HI R22, RZ, 0x1f, R6 ;  /* 0x0000001fff167819 */ /* 0x000fe20000011406 */
[----:B------:R0:W-:Y:S01]  /*7dc0*/  STSM.16.M88.4 [R16], R24 ;  /* 0x0000001810007844 */ /* 0x0001e20000000200 */
[----:B------:R-:W-:Y:S01]  /*7dd0*/  BAR.SYNC.DEFER_BLOCKING 0x0 ;  /* 0x0000000000007b1d */ /* 0x000fe20000010000 */
[----:B------:R-:W-:Y:S02]  /*7de0*/  IADD3 R14, P6, R6, R33, RZ ;  /* 0x00000021060e7210 */ /* 0x000fe40007fde0ff */
[C---:B------:R-:W-:Y:S02]  /*7df0*/  PRMT R21, R8.reuse, 0x7771, RZ ;  /* 0x0000777108157816 */ /* 0x040fe400000000ff */
[----:B------:R-:W-:Y:S01]  /*7e00*/  PRMT R19, R8, 0x7772, RZ ;  /* 0x0000777208137816 */ /* 0x000fe200000000ff */
[----:B------:R-:W-:Y:S01]  /*7e10*/  IMAD.X R15, R22, 0x1, R35, P6 ;  /* 0x00000001160f7824 */ /* 0x000fe200030e0623 */
[----:B------:R-:W-:Y:S02]  /*7e20*/  PRMT R23, R8, 0x7773, RZ ;  /* 0x0000777308177816 */ /* 0x000fe400000000ff */
[----:B0-----:R-:W-:-:S02]  /*7e30*/  SHF.R.S32.HI R24, RZ, 0x1f, R18 ;  /* 0x0000001fff187819 */ /* 0x001fc40000011412 */
[----:B------:R-:W-:Y:S02]  /*7e40*/  IADD3 R16, P6, R18, R33, RZ ;  /* 0x0000002112107210 */ /* 0x000fe40007fde0ff */
[----:B------:R-:W-:Y:S01]  /*7e50*/  PRMT R25, R10, 0x7771, RZ ;  /* 0x000077710a197816 */ /* 0x000fe200000000ff */
[----:B------:R0:W-:Y:S01]  /*7e60*/  @P0 STG.E.U8 desc[UR14][R2.64], R17 ;  /* 0x0000001102000986 */ /* 0x0001e2000c10110e */
[----:B------:R-:W-:-:S05]  /*7e70*/  IADD3 R12, P0, R12, R29, RZ ;  /* 0x0000001d0c0c7210 */ /* 0x000fca0007f1e0ff */
[----:B------:R-:W-:Y:S01]  /*7e80*/  IMAD.X R13, R13, 0x1, R31, P0 ;  /* 0x000000010d0d7824 */ /* 0x000fe200000e061f */
[----:B------:R-:W-:Y:S01]  /*7e90*/  ISETP.GE.AND P0, PT, R0, UR9, PT ;  /* 0x0000000900007c0c */ /* 0x000fe2000bf06270 */
[----:B------:R-:W-:-:S03]  /*7ea0*/  VIADD R0, R5, 0x5 ;  /* 0x0000000505007836 */ /* 0x000fc60000000000 */
[----:B------:R1:W-:Y:S01]  /*7eb0*/  @P4 STG.E.U8 desc[UR14][R12.64], R21 ;  /* 0x000000150c004986 */ /* 0x0003e2000c10110e */
[----:B------:R-:W-:Y:S01]  /*7ec0*/  ISETP.LT.AND P4, PT, R4, UR8, !P1 ;  /* 0x0000000804007c0c */ /* 0x000fe2000cf81270 */
[----:B0-----:R-:W-:Y:S01]  /*7ed0*/  IMAD.X R17, R24, 0x1, R35, P6 ;  /* 0x0000000118117824 */ /* 0x001fe200030e0623 */
[----:B------:R-:W-:Y:S01]  /*7ee0*/  IADD3 R2, P1, R6, R29, RZ ;  /* 0x0000001d06027210 */ /* 0x000fe20007f3e0ff */
[----:B------:R0:W-:Y:S01]  /*7ef0*/  @P5 STG.E.U8 desc[UR14][R14.64], R19 ;  /* 0x000000130e005986 */ /* 0x0001e2000c10110e */
[----:B------:R-:W-:Y:S01]  /*7f00*/  ISETP.LT.AND P5, PT, R7, UR8, !P3 ;  /* 0x0000000807007c0c */ /* 0x000fe2000dfa1270 */
[----:B------:R-:W-:Y:S02]  /*7f10*/  VIADD R6, R18, UR6 ;  /* 0x0000000612067c36 */ /* 0x000fe40008000000 */
[----:B------:R-:W-:Y:S01]  /*7f20*/  IMAD.X R3, R22, 0x1, R31, P1 ;  /* 0x0000000116037824 */ /* 0x000fe200008e061f */
[----:B------:R-:W-:Y:S01]  /*7f30*/  ISETP.GE.AND P1, PT, R0, UR9, PT ;  /* 0x0000000900007c0c */ /* 0x000fe2000bf26270 */
[----:B------:R-:W-:Y:S01]  /*7f40*/  VIADD R0, R5, 0x6 ;  /* 0x0000000605007836 */ /* 0x000fe20000000000 */
[----:B-1----:R-:W-:-:S03]  /*7f50*/  PRMT R21, R9, 0x7770, RZ ;  /* 0x0000777009157816 */ /* 0x002fc600000000ff */
[----:B------:R1:W-:Y:S01]  /*7f60*/  @P4 STG.E.U8 desc[UR14][R2.64], R23 ;  /* 0x0000001702004986 */ /* 0x0003e2000c10110e */
[----:B------:R-:W-:Y:S02]  /*7f70*/  ISETP.LT.AND P4, PT, R4, UR8, !P3 ;  /* 0x0000000804007c0c */ /* 0x000fe4000df81270 */
[----:B------:R-:W-:Y:S01]  /*7f80*/  IADD3 R12, P3, R18, R29, RZ ;  /* 0x0000001d120c7210 */ /* 0x000fe20007f7e0ff */
[----:B------:R2:W-:Y:S01]  /*7f90*/  @P5 STG.E.U8 desc[UR14][R16.64], R21 ;  /* 0x0000001510005986 */ /* 0x0005e2000c10110e */
[----:B------:R-:W-:Y:S02]  /*7fa0*/  ISETP.LT.AND P5, PT, R7, UR8, !P2 ;  /* 0x0000000807007c0c */ /* 0x000fe4000d7a1270 */
[----:B------:R-:W-:Y:S01]  /*7fb0*/  SHF.R.S32.HI R18, RZ, 0x1f, R6 ;  /* 0x0000001fff127819 */ /* 0x000fe20000011406 */
[----:B------:R-:W-:Y:S01]  /*7fc0*/  IMAD.X R13, R24, 0x1, R31, P3 ;  /* 0x00000001180d7824 */ /* 0x000fe200018e061f */
[----:B0-----:R-:W-:Y:S02]  /*7fd0*/  IADD3 R14, P6, R6, R33, RZ ;  /* 0x00000021060e7210 */ /* 0x001fe40007fde0ff */
[----:B------:R-:W-:-:S02]  /*7fe0*/  PRMT R19, R9, 0x7771, RZ ;  /* 0x0000777109137816 */ /* 0x000fc400000000ff */
[----:B-1----:R-:W-:Y:S01]  /*7ff0*/  PRMT R23, R10, 0x7772, RZ ;  /* 0x000077720a177816 */ /* 0x002fe200000000ff */
[----:B------:R-:W-:Y:S01]  /*8000*/  IMAD.X R15, R18, 0x1, R35, P6 ;  /* 0x00000001120f7824 */ /* 0x000fe200030e0623 */
[----:B------:R-:W-:Y:S01]  /*8010*/  ISETP.GE.AND P3, PT, R0, UR9, PT ;  /* 0x0000000900007c0c */ /* 0x000fe2000bf66270 */
[----:B------:R0:W-:Y:S01]  /*8020*/  @P4 STG.E.U8 desc[UR14][R12.64], R19 ;  /* 0x000000130c004986 */ /* 0x0001e2000c10110e */
[----:B--2---:R-:W-:Y:S01]  /*8030*/  PRMT R17, R9, 0x7772, RZ ;  /* 0x0000777209117816 */ /* 0x004fe200000000ff */
[----:B------:R-:W-:Y:S01]  /*8040*/  VIADD R16, R6, UR6 ;  /* 0x0000000606107c36 */ /* 0x000fe20008000000 */
[----:B------:R-:W-:Y:S01]  /*8050*/  ISETP.LT.AND P4, PT, R4, UR8, !P2 ;  /* 0x0000000804007c0c */ /* 0x000fe2000d781270 */
[----:B------:R-:W-:Y:S01]  /*8060*/  VIADD R0, R5, 0x7 ;  /* 0x0000000705007836 */ /* 0x000fe20000000000 */
[----:B------:R-:W-:Y:S01]  /*8070*/  IADD3 R2, P2, R6, R29, RZ ;  /* 0x0000001d06027210 */ /* 0x000fe20007f5e0ff */
[----:B------:R1:W-:Y:S01]  /*8080*/  @P5 STG.E.U8 desc[UR14][R14.64], R17 ;  /* 0x000000110e005986 */ /* 0x0003e2000c10110e */
[----:B------:R-:W-:Y:S01]  /*8090*/  ISETP.LT.AND P5, PT, R7, UR8, !P0 ;  /* 0x0000000807007c0c */ /* 0x000fe2000c7a1270 */
[----:B------:R-:W-:Y:S01]  /*80a0*/  VIADD R6, R16, UR6 ;  /* 0x0000000610067c36 */ /* 0x000fe20008000000 */
[----:B------:R-:W-:Y:S01]  /*80b0*/  SHF.R.S32.HI R22, RZ, 0x1f, R16 ;  /* 0x0000001fff167819 */ /* 0x000fe20000011410 */
[----:B------:R-:W-:Y:S01]  /*80c0*/  IMAD.X R3, R18, 0x1, R31, P2 ;  /* 0x0000000112037824 */ /* 0x000fe200010e061f */
[----:B------:R-:W-:-:S02]  /*80d0*/  IADD3 R8, P6, R16, R33, RZ ;  /* 0x0000002110087210 */ /* 0x000fc40007fde0ff */
[----:B------:R-:W-:Y:S02]  /*80e0*/  PRMT R21, R9, 0x7773, RZ ;  /* 0x0000777309157816 */ /* 0x000fe400000000ff */
[----:B0-----:R-:W-:Y:S01]  /*80f0*/  PRMT R13, R10, 0x7770, RZ ;  /* 0x000077700a0d7816 */ /* 0x001fe200000000ff */
[----:B------:R-:W-:Y:S01]  /*8100*/  IMAD.X R9, R22, 0x1, R35, P6 ;  /* 0x0000000116097824 */ /* 0x000fe200030e0623 */
[----:B------:R-:W-:Y:S01]  /*8110*/  ISETP.LT.AND P0, PT, R4, UR8, !P0 ;  /* 0x0000000804007c0c */ /* 0x000fe2000c701270 */
[----:B------:R0:W-:Y:S01]  /*8120*/  @P4 STG.E.U8 desc[UR14][R2.64], R21 ;  /* 0x0000001502004986 */ /* 0x0001e2000c10110e */
[----:B------:R-:W-:Y:S02]  /*8130*/  ISETP.LT.AND P4, PT, R7, UR8, !P1 ;  /* 0x0000000807007c0c */ /* 0x000fe4000cf81270 */
[----:B------:R-:W-:Y:S01]  /*8140*/  SHF.R.S32.HI R24, RZ, 0x1f, R6 ;  /* 0x0000001fff187819 */ /* 0x000fe20000011406 */
[----:B------:R2:W-:Y:S01]  /*8150*/  @P5 STG.E.U8 desc[UR14][R8.64], R13 ;  /* 0x0000000d08005986 */ /* 0x0005e2000c10110e */
[----:B------:R-:W-:-:S02]  /*8160*/  IADD3 R16, P5, R16, R29, RZ ;  /* 0x0000001d10107210 */ /* 0x000fc40007fbe0ff */
[----:B------:R-:W-:Y:S01]  /*8170*/  IADD3 R18, P6, R6, R33, RZ ;  /* 0x0000002106127210 */ /* 0x000fe20007fde0ff */
[----:B------:R-:W3:Y:S01]  /*8180*/  LDS.128 R12, [R20] ;  /* 0x00000000140c7984 */ /* 0x000ee20000000c00 */
[----:B------:R-:W-:Y:S01]  /*8190*/  ISETP.LT.AND P1, PT, R4, UR8, !P1 ;  /* 0x0000000804007c0c */ /* 0x000fe2000cf21270 */
[----:B-1----:R-:W-:Y:S01]  /*81a0*/  IMAD.X R17, R22, 0x1, R31, P5 ;  /* 0x0000000116117824 */ /* 0x002fe200028e061f */
[----:B------:R-:W-:Y:S01]  /*81b0*/  ISETP.GE.AND P2, PT, R0, UR9, PT ;  /* 0x0000000900007c0c */ /* 0x000fe2000bf46270 */
[----:B------:R-:W-:Y:S01]  /*81c0*/  IMAD.X R19, R24, 0x1, R35, P6 ;  /* 0x0000000118137824 */ /* 0x000fe200030e0623 */
[----:B0-----:R-:W-:Y:S01]  /*81d0*/  PRMT R21, R10, 0x7773, RZ ;  /* 0x000077730a157816 */ /* 0x001fe200000000ff */
[----:B------:R-:W-:Y:S01]  /*81e0*/  VIADD R0, R5, 0x8 ;  /* 0x0000000805007836 */ /* 0x000fe20000000000 */
[----:B------:R0:W-:Y:S01]  /*81f0*/  @P0 STG.E.U8 desc[UR14][R16.64], R25 ;  /* 0x0000001910000986 */ /* 0x0001e2000c10110e */
[C---:B------:R-:W-:Y:S01]  /*8200*/  IADD3 R2, P0, R6.reuse, R29, RZ ;  /* 0x0000001d06027210 */ /* 0x040fe20007f1e0ff */
[----:B------:R-:W-:-:S02]  /*8210*/  VIADD R6, R6, UR6 ;  /* 0x0000000606067c36 */ /* 0x000fc40008000000 */
[----:B------:R1:W-:Y:S01]  /*8220*/  @P4 STG.E.U8 desc[UR14][R18.64], R23 ;  /* 0x0000001712004986 */ /* 0x0003e2000c10110e */
[----:B------:R-:W-:Y:S01]  /*8230*/  ISETP.LT.AND P4, PT, R7, UR8, !P3 ;  /* 0x0000000807007c0c */ /* 0x000fe2000df81270 */
[----:B------:R-:W-:Y:S01]  /*8240*/  IMAD.X R3, R24, 0x1, R31, P0 ;  /* 0x0000000118037824 */ /* 0x000fe200000e061f */
[----:B------:R-:W-:Y:S01]  /*8250*/  SHF.R.S32.HI R22, RZ, 0x1f, R6 ;  /* 0x0000001fff167819 */ /* 0x000fe20000011406 */
[C---:B------:R-:W-:Y:S01]  /*8260*/  VIADD R10, R6.reuse, UR6 ;  /* 0x00000006060a7c36 */ /* 0x040fe20008000000 */
[----:B--2---:R-:W-:Y:S02]  /*8270*/  IADD3 R8, P6, R6, R33, RZ ;  /* 0x0000002106087210 */ /* 0x004fe40007fde0ff */
[----:B------:R2:W-:Y:S01]  /*8280*/  @P1 STG.E.U8 desc[UR14][R2.64], R21 ;  /* 0x0000001502001986 */ /* 0x0005e2000c10110e */
[----:B0-----:R-:W-:Y:S02]  /*8290*/  PRMT R25, R11, 0x7770, RZ ;  /* 0x000077700b197816 */ /* 0x001fe400000000ff */
[----:B------:R-:W-:Y:S01]  /*82a0*/  IMAD.X R9, R22, 0x1, R35, P6 ;  /* 0x0000000116097824 */ /* 0x000fe200030e0623 */
[----:B------:R-:W-:-:S02]  /*82b0*/  ISETP.LT.AND P3, PT, R4, UR8, !P3 ;  /* 0x0000000804007c0c */ /* 0x000fc4000df61270 */
[----:B------:R-:W-:Y:S02]  /*82c0*/  ISETP.LT.AND P1, PT, R7, UR8, !P2 ;  /* 0x0000000807007c0c */ /* 0x000fe4000d721270 */
[----:B------:R0:W-:Y:S01]  /*82d0*/  @P4 STG.E.U8 desc[UR14][R8.64], R25 ;  /* 0x0000001908004986 */ /* 0x0001e2000c10110e */
[----:B------:R-:W-:Y:S01]  /*82e0*/  IADD3 R16, P4, R6, R29, RZ ;  /* 0x0000001d06107210 */ /* 0x000fe20007f9e0ff */
[C---:B------:R-:W-:Y:S01]  /*82f0*/  VIADD R6, R10.reuse, UR6 ;  /* 0x000000060a067c36 */ /* 0x040fe20008000000 */
[----:B------:R-:W-:Y:S02]  /*8300*/  SHF.R.S32.HI R20, RZ, 0x1f, R10 ;  /* 0x0000001fff147819 */ /* 0x000fe4000001140a */
[----:B-1----:R-:W-:Y:S01]  /*8310*/  IADD3 R18, P6, R10, R33, RZ ;  /* 0x000000210a127210 */ /* 0x002fe20007fde0ff */
[----:B------:R-:W-:Y:S01]  /*8320*/  IMAD.X R17, R22, 0x1, R31, P4 ;  /* 0x0000000116117824 */ /* 0x000fe200020e061f */
[C---:B--2---:R-:W-:Y:S02]  /*8330*/  PRMT R21, R11.reuse, 0x7771, RZ ;  /* 0x000077710b157816 */ /* 0x044fe400000000ff */
[----:B------:R-:W-:Y:S01]  /*8340*/  PRMT R23, R11, 0x7772, RZ ;  /* 0x000077720b177816 */ /* 0x000fe200000000ff */
[----:B------:R-:W-:Y:S01]  /*8350*/  IMAD.X R19, R20, 0x1, R35, P6 ;  /* 0x0000000114137824 */ /* 0x000fe200030e0623 */
[----:B------:R-:W-:Y:S01]  /*8360*/  ISETP.GE.AND P5, PT, R0, UR9, PT ;  /* 0x0000000900007c0c */ /* 0x000fe2000bfa6270 */
[----:B------:R1:W-:Y:S01]  /*8370*/  @P3 STG.E.U8 desc[UR14][R16.64], R21 ;  /* 0x0000001510003986 */ /* 0x0003e2000c10110e */
[----:B------:R-:W-:Y:S01]  /*8380*/  VIADD R0, R5, 0x9 ;  /* 0x0000000905007836 */ /* 0x000fe20000000000 */
[----:B------:R-:W-:-:S02]  /*8390*/  SHF.R.S32.HI R22, RZ, 0x1f, R6 ;  /* 0x0000001fff167819 */ /* 0x000fc40000011406 */
[----:B------:R3:W-:Y:S01]  /*83a0*/  @P1 STG.E.U8 desc[UR14][R18.64], R23 ;  /* 0x0000001712001986 */ /* 0x0007e2000c10110e */
[----:B------:R-:W-:Y:S02]  /*83b0*/  ISETP.LT.AND P1, PT, R4, UR8, !P2 ;  /* 0x0000000804007c0c */ /* 0x000fe4000d721270 */
[----:B------:R-:W-:Y:S02]  /*83c0*/  IADD3 R2, P2, R10, R29, RZ ;  /* 0x0000001d0a027210 */ /* 0x000fe40007f5e0ff */
[----:B------:R-:W-:Y:S02]  /*83d0*/  ISETP.LT.AND P3, PT, R7, UR8, !P5 ;  /* 0x0000000807007c0c */ /* 0x000fe4000ef61270 */
[----:B0-----:R-:W-:Y:S01]  /*83e0*/  IADD3 R8, P6, R6, R33, RZ ;  /* 0x0000002106087210 */ /* 0x001fe20007fde0ff */
[----:B------:R-:W-:Y:S01]  /*83f0*/  IMAD.X R3, R20, 0x1, R31, P2 ;  /* 0x0000000114037824 */ /* 0x000fe200010e061f */
[----:B-1----:R-:W-:Y:S02]  /*8400*/  PRMT R21, R11, 0x7773, RZ ;  /* 0x000077730b157816 */ /* 0x002fe400000000ff */
[----:B------:R-:W-:Y:S01]  /*8410*/  ISETP.GE.AND P0, PT, R0, UR9, PT ;  /* 0x0000000900007c0c */ /* 0x000fe2000bf06270 */
[----:B------:R-:W-:Y:S01]  /*8420*/  IMAD.X R9, R22, 0x1, R35, P6 ;  /* 0x0000000116097824 */ /* 0x000fe200030e0623 */
[----:B------:R-:W-:Y:S01]  /*8430*/  ISETP.LT.AND P5, PT, R4, UR8, !P5 ;  /* 0x0000000804007c0c */ /* 0x000fe2000efa1270 */
[----:B------:R0:W-:Y:S01]  /*8440*/  @P1 STG.E.U8 desc[UR14][R2.64], R21 ;  /* 0x0000001502001986 */ /* 0x0001e2000c10110e */
[C---:B------:R-:W-:Y:S01]  /*8450*/  IADD3 R10, P1, R6.reuse, R29, RZ ;  /* 0x0000001d060a7210 */ /* 0x040fe20007f3e0ff */
[----:B------:R-:W-:Y:S01]  /*8460*/  VIADD R6, R6, UR6 ;  /* 0x0000000606067c36 */ /* 0x000fe20008000000 */
[----:B------:R-:W-:Y:S01]  /*8470*/  ISETP.LT.AND P6, PT, R7, UR8, !P0 ;  /* 0x0000000807007c0c */ /* 0x000fe2000c7c1270 */
[----:B------:R-:W-:Y:S01]  /*8480*/  VIADD R0, R5, 0xa ;  /* 0x0000000a05007836 */ /* 0x000fe20000000000 */
[----:B---3--:R-:W-:Y:S01]  /*8490*/  PRMT R23, R12, 0x7770, RZ ;  /* 0x000077700c177816 */ /* 0x008fe200000000ff */
[----:B------:R-:W-:Y:S01]  /*84a0*/  IMAD.X R11, R22, 0x1, R31, P1 ;  /* 0x00000001160b7824 */ /* 0x000fe200008e061f */
[----:B------:R-:W-:Y:S01]  /*84b0*/  SHF.R.S32.HI R20, RZ, 0x1f, R6 ;  /* 0x0000001fff147819 */ /* 0x000fe20000011406 */
[C---:B------:R-:W-:Y:S01]  /*84c0*/  VIADD R18, R6.reuse, UR6 ;  /* 0x0000000606127c36 */ /* 0x040fe20008000000 */
[----:B------:R-:W-:Y:S01]  /*84d0*/  IADD3 R16, P1, R6, R33, RZ ;  /* 0x0000002106107210 */ /* 0x000fe20007f3e0ff */
[----:B------:R1:W-:Y:S01]  /*84e0*/  @P3 STG.E.U8 desc[UR14][R8.64], R23 ;  /* 0x0000001708003986 */ /* 0x0003e2000c10110e */
[----:B------:R-:W-:-:S02]  /*84f0*/  PRMT R19, R12, 0x7771, RZ ;  /* 0x000077710c137816 */ /* 0x000fc400000000ff */
[----:B------:R-:W-:Y:S01]  /*8500*/  ISETP.GE.AND P4, PT, R0, UR9, PT ;  /* 0x0000000900007c0c */ /* 0x000fe2000bf86270 */
[----:B------:R-:W-:Y:S01]  /*8510*/  IMAD.X R17, R20, 0x1, R35, P1 ;  /* 0x0000000114117824 */ /* 0x000fe200008e0623 */
[----:B------:R-:W-:Y:S01]  /*8520*/  ISETP.LT.AND P1, PT, R4, UR8, !P0 ;  /* 0x0000000804007c0c */ /* 0x000fe2000c721270 */
[----:B------:R2:W-:Y:S01]  /*8530*/  @P5 STG.E.U8 desc[UR14][R10.64], R19 ;  /* 0x000000130a005986 */ /* 0x0005e2000c10110e */
[----:B------:R-:W-:Y:S01]  /*8540*/  ISETP.LT.AND P5, PT, R7, UR8, !P4 ;  /* 0x0000000807007c0c */ /* 0x000fe2000e7a1270 */
[----:B------:R-:W-:Y:S01]  /*8550*/  VIADD R0, R5, 0xb ;  /* 0x0000000b05007836 */ /* 0x000fe20000000000 */
[----:B0-----:R-:W-:Y:S01]  /*8560*/  IADD3 R2, P0, R6, R29, RZ ;  /* 0x0000001d06027210 */ /* 0x001fe20007f1e0ff */
[----:B------:R-:W-:Y:S01]  /*8570*/  VIADD R6, R18, UR6 ;  /* 0x0000000612067c36 */ /* 0x000fe20008000000 */
[----:B------:R-:W-:Y:S02]  /*8580*/  SHF.R.S32.HI R22, RZ, 0x1f, R18 ;  /* 0x0000001fff167819 */ /* 0x000fe40000011412 */
[----:B-1----:R-:W-:Y:S01]  /*8590*/  PRMT R23, R12, 0x7772, RZ ;  /* 0x000077720c177816 */ /* 0x002fe200000000ff */
[----:B------:R-:W-:Y:S01]  /*85a0*/  IMAD.X R3, R20, 0x1, R31, P0 ;  /* 0x0000000114037824 */ /* 0x000fe200000e061f */
[----:B------:R-:W-:-:S02]  /*85b0*/  PRMT R21, R12, 0x7773, RZ ;  /* 0x000077730c157816 */ /* 0x000fc400000000ff */
[----:B------:R-:W-:Y:S01]  /*85c0*/  ISETP.GE.AND P2, PT, R0, UR9, PT ;  /* 0x0000000900007c0c */ /* 0x000fe2000bf46270 */
[----:B------:R0:W-:Y:S01]  /*85d0*/  @P6 STG.E.U8 desc[UR14][R16.64], R23 ;  /* 0x0000001710006986 */ /* 0x0001e2000c10110e */
[----:B------:R-:W-:Y:S01]  /*85e0*/  IADD3 R8, P6, R18, R33, RZ ;  /* 0x0000002112087210 */ /* 0x000fe20007fde0ff */
[----:B------:R-:W-:Y:S01]  /*85f0*/  VIADD R0, R5, 0xc ;  /* 0x0000000c05007836 */ /* 0x000fe20000000000 */
[----:B--2---:R-:W-:Y:S01]  /*8600*/  PRMT R19, R13, 0x7770, RZ ;  /* 0x000077700d137816 */ /* 0x004fe200000000ff */
[----:B------:R1:W-:Y:S01]  /*8610*/  @P1 STG.E.U8 desc[UR14][R2.64], R21 ;  /* 0x0000001502001986 */ /* 0x0003e2000c10110e */
[----:B------:R-:W-:Y:S01]  /*8620*/  ISETP.LT.AND P4, PT, R4, UR8, !P4 ;  /* 0x0000000804007c0c */ /* 0x000fe2000e781270 */
[----:B------:R-:W-:Y:S01]  /*8630*/  IMAD.X R9, R22, 0x1, R35, P6 ;  /* 0x0000000116097824 */ /* 0x000fe200030e0623 */
[----:B------:R-:W-:Y:S02]  /*8640*/  IADD3 R10, P1, R18, R29, RZ ;  /* 0x0000001d120a7210 */ /* 0x000fe40007f3e0ff */
[----:B------:R-:W-:Y:S01]  /*8650*/  ISETP.GE.AND P3, PT, R0, UR9, PT ;  /* 0x0000000900007c0c */ /* 0x000fe2000bf66270 */
[----:B------:R-:W-:Y:S01]  /*8660*/  VIADD R0, R5, 0xd ;  /* 0x0000000d05007836 */ /* 0x000fe20000000000 */
[----:B------:R2:W-:Y:S01]  /*8670*/  @P5 STG.E.U8 desc[UR14][R8.64], R19 ;  /* 0x0000001308005986 */ /* 0x0005e2000c10110e */
[----:B------:R-:W-:Y:S01]  /*8680*/  ISETP.LT.AND P5, PT, R7, UR8, !P2 ;  /* 0x0000000807007c0c */ /* 0x000fe2000d7a1270 */
[----:B------:R-:W-:Y:S01]  /*8690*/  IMAD.X R11, R22, 0x1, R31, P1 ;  /* 0x00000001160b7824 */ /* 0x000fe200008e061f */
[----:B------:R-:W-:-:S02]  /*86a0*/  SHF.R.S32.HI R12, RZ, 0x1f, R6 ;  /* 0x0000001fff0c7819 */ /* 0x000fc40000011406 */
[----:B0-----:R-:W-:Y:S02]  /*86b0*/  IADD3 R16, P6, R6, R33, RZ ;  /* 0x0000002106107210 */ /* 0x001fe40007fde0ff */
[----:B-1----:R-:W-:Y:S02]  /*86c0*/  PRMT R21, R13, 0x7771, RZ ;  /* 0x000077710d157816 */ /* 0x002fe400000000ff */
[----:B------:R-:W-:Y:S01]  /*86d0*/  ISETP.GE.AND P0, PT, R0, UR9, PT ;  /* 0x0000000900007c0c */ /* 0x000fe2000bf06270 */
[----:B------:R-:W-:Y:S01]  /*86e0*/  IMAD.X R17, R12, 0x1, R35, P6 ;  /* 0x000000010c117824 */ /* 0x000fe200030e0623 */
[C---:B------:R-:W-:Y:S01]  /*86f0*/  IADD3 R2, P6, R6.reuse, R29, RZ ;  /* 0x0000001d06027210 */ /* 0x040fe20007fde0ff */
[----:B------:R-:W-:Y:S01]  /*8700*/  VIADD R0, R5, 0xe ;  /* 0x0000000e05007836 */ /* 0x000fe20000000000 */
[----:B--2---:R-:W-:Y:S01]  /*8710*/  PRMT R19, R13, 0x7772, RZ ;  /* 0x000077720d137816 */ /* 0x004fe200000000ff */
[----:B------:R-:W-:Y:S01]  /*8720*/  VIADD R6, R6, UR6 ;  /* 0x0000000606067c36 */ /* 0x000fe20008000000 */
[----:B------:R-:W-:Y:S01]  /*8730*/  ISETP.LT.AND P2, PT, R4, UR8, !P2 ;  /* 0x0000000804007c0c */ /* 0x000fe2000d741270 */
[----:B------:R0:W-:Y:S01]  /*8740*/  @P4 STG.E.U8 desc[UR14][R10.64], R21 ;  /* 0x000000150a004986 */ /* 0x0001e2000c10110e */
[----:B------:R-:W-:Y:S01]  /*8750*/  ISETP.LT.AND P4, PT, R7, UR8, !P3 ;  /* 0x0000000807007c0c */ /* 0x000fe2000df81270 */
[----:B------:R-:W-:Y:S01]  /*8760*/  IMAD.X R3, R12, 0x1, R31, P6 ;  /* 0x000000010c037824 */ /* 0x000fe200030e061f */
[----:B------:R-:W-:Y:S01]  /*8770*/  ISETP.LT.AND P3, PT, R4, UR8, !P3 ;  /* 0x0000000804007c0c */ /* 0x000fe2000df61270 */
[----:B------:R1:W-:Y:S01]  /*8780*/  @P5 STG.E.U8 desc[UR14][R16.64], R19 ;  /* 0x0000001310005986 */ /* 0x0003e2000c10110e */
[----:B------:R-:W-:Y:S01]  /*8790*/  ISETP.GE.AND P1, PT, R0, UR9, PT ;  /* 0x0000000900007c0c */ /* 0x000fe2000bf26270 */
[----:B------:R-:W-:Y:S01]  /*87a0*/  VIADD R5, R5, 0xf ;  /* 0x0000000f05057836 */ /* 0x000fe20000000000 */
[----:B------:R-:W-:-:S02]  /*87b0*/  SHF.R.S32.HI R0, RZ, 0x1f, R6 ;  /* 0x0000001fff007819 */ /* 0x000fc40000011406 */
[C---:B------:R-:W-:Y:S02]  /*87c0*/  IADD3 R8, P5, R6.reuse, R33, RZ ;  /* 0x0000002106087210 */ /* 0x040fe40007fbe0ff */
[----:B------:R-:W-:Y:S02]  /*87d0*/  PRMT R13, R13, 0x7773, RZ ;  /* 0x000077730d0d7816 */ /* 0x000fe400000000ff */
[----:B0-----:R-:W-:Y:S01]  /*87e0*/  IADD3 R10, P6, R6, R29, RZ ;  /* 0x0000001d060a7210 */ /* 0x001fe20007fde0ff */
[----:B------:R-:W-:Y:S01]  /*87f0*/  IMAD.X R9, R0, 0x1, R35, P5 ;  /* 0x0000000100097824 */ /* 0x000fe200028e0623 */
[----:B------:R-:W-:Y:S01]  /*8800*/  ISETP.LT.AND P5, PT, R7, UR8, !P0 ;  /* 0x0000000807007c0c */ /* 0x000fe2000c7a1270 */
[----:B------:R-:W-:Y:S01]  /*8810*/  VIADD R6, R6, UR6 ;  /* 0x0000000606067c36 */ /* 0x000fe20008000000 */
[----:B-1----:R-:W-:Y:S01]  /*8820*/  PRMT R19, R14, 0x7770, RZ ;  /* 0x000077700e137816 */ /* 0x002fe200000000ff */
[----:B------:R-:W-:Y:S01]  /*8830*/  IMAD.X R11, R0, 0x1, R31, P6 ;  /* 0x00000001000b7824 */ /* 0x000fe200030e061f */
[----:B------:R-:W-:Y:S01]  /*8840*/  PRMT R17, R14, 0x7771, RZ ;  /* 0x000077710e117816 */ /* 0x000fe200000000ff */
[----:B------:R0:W-:Y:S01]  /*8850*/  @P2 STG.E.U8 desc[UR14][R2.64], R13 ;  /* 0x0000000d02002986 */ /* 0x0001e2000c10110e */
[----:B------:R-:W-:Y:S01]  /*8860*/  VIADD R0, R6, UR6 ;  /* 0x0000000606007c36 */ /* 0x000fe20008000000 */
[----:B------:R-:W-:-:S02]  /*8870*/  ISETP.GE.AND P2, PT, R5, UR9, PT ;  /* 0x0000000905007c0c */ /* 0x000fc4000bf46270 */
[----:B------:R1:W-:Y:S01]  /*8880*/  @P4 STG.E.U8 desc[UR14][R8.64], R19 ;  /* 0x0000001308004986 */ /* 0x0003e2000c10110e */
[----:B------:R-:W-:Y:S01]  /*8890*/  IADD3 R12, P4, R6, R29, RZ ;  /* 0x0000001d060c7210 */ /* 0x000fe20007f9e0ff */
[----:B------:R-:W-:Y:S01]  /*88a0*/  VIADD R5, R0, UR6 ;  /* 0x0000000600057c36 */ /* 0x000fe20008000000 */
[----:B------:R-:W-:Y:S01]  /*88b0*/  SHF.R.S32.HI R18, RZ, 0x1f, R0 ;  /* 0x0000001fff127819 */ /* 0x000fe20000011400 */
[----:B------:R2:W-:Y:S01]  /*88c0*/  @P3 STG.E.U8 desc[UR14][R10.64], R17 ;  /* 0x000000110a003986 */ /* 0x0005e2000c10110e */
[----:B------:R-:W-:Y:S02]  /*88d0*/  ISETP.LT.AND P0, PT, R4, UR8, !P0 ;  /* 0x0000000804007c0c */ /* 0x000fe4000c701270 */
[----:B------:R-:W-:Y:S02]  /*88e0*/  PRMT R25, R14, 0x7772, RZ ;  /* 0x000077720e197816 */ /* 0x000fe400000000ff */
[----:B0-----:R-:W-:Y:S02]  /*88f0*/  SHF.R.S32.HI R13, RZ, 0x1f, R6 ;  /* 0x0000001fff0d7819 */ /* 0x001fe40000011406 */
[----:B------:R-:W-:-:S02]  /*8900*/  IADD3 R2, P3, R6, R33, RZ ;  /* 0x0000002106027210 */ /* 0x000fc40007f7e0ff */
[----:B------:R-:W-:Y:S02]  /*8910*/  PRMT R23, R14, 0x7773, RZ ;  /* 0x000077730e177816 */ /* 0x000fe400000000ff */
[----:B-1----:R-:W-:Y:S01]  /*8920*/  PRMT R19, R15, 0x7772, RZ ;  /* 0x000077720f137816 */ /* 0x002fe200000000ff */
[C---:B------:R-:W-:Y:S01]  /*8930*/  IMAD.X R3, R13.reuse, 0x1, R35, P3 ;  /* 0x000000010d037824 */ /* 0x040fe200018e0623 */
[C---:B------:R-:W-:Y:S01]  /*8940*/  IADD3 R8, P3, R0.reuse, R33, RZ ;  /* 0x0000002100087210 */ /* 0x040fe20007f7e0ff */
[----:B------:R-:W-:Y:S01]  /*8950*/  IMAD.X R13, R13, 0x1, R31, P4 ;  /* 0x000000010d0d7824 */ /* 0x000fe200020e061f */
[----:B--2---:R-:W-:Y:S02]  /*8960*/  IADD3 R10, P6, R0, R29, RZ ;  /* 0x0000001d000a7210 */ /* 0x004fe40007fde0ff */
[C---:B------:R-:W-:Y:S01]  /*8970*/  IADD3 R16, P4, R5.reuse, R33, RZ ;  /* 0x0000002105107210 */ /* 0x040fe20007f9e0ff */
[C---:B------:R-:W-:Y:S01]  /*8980*/  IMAD.X R9, R18.reuse, 0x1, R35, P3 ;  /* 0x0000000112097824 */ /* 0x040fe200018e0623 */
[----:B------:R-:W-:Y:S01]  /*8990*/  IADD3 R6, P3, R5, R29, RZ ;  /* 0x0000001d05067210 */ /* 0x000fe20007f7e0ff */
[----:B------:R-:W-:Y:S01]  /*89a0*/  IMAD.X R11, R18, 0x1, R31, P6 ;  /* 0x00000001120b7824 */ /* 0x000fe200030e061f */
[----:B------:R-:W-:Y:S01]  /*89b0*/  SHF.R.S32.HI R5, RZ, 0x1f, R5 ;  /* 0x0000001fff057819 */ /* 0x000fe20000011405 */
[----:B------:R0:W-:Y:S01]  /*89c0*/  @P5 STG.E.U8 desc[UR14][R2.64], R25 ;  /* 0x0000001902005986 */ /* 0x0001e2000c10110e */
[----:B------:R-:W-:-:S02]  /*89d0*/  ISETP.LT.AND P6, PT, R7, UR8, !P1 ;  /* 0x0000000807007c0c */ /* 0x000fc4000cfc1270 */
[C---:B------:R-:W-:Y:S01]  /*89e0*/  ISETP.LT.AND P1, PT, R4.reuse, UR8, !P1 ;  /* 0x0000000804007c0c */ /* 0x040fe2000cf21270 */
[----:B------:R-:W-:Y:S01]  /*89f0*/  IMAD.X R17, R5, 0x1, R35, P4 ;  /* 0x0000000105117824 */ /* 0x000fe200020e0623 */
[----:B------:R-:W-:Y:S01]  /*8a00*/  ISETP.LT.AND P4, PT, R7, UR8, !P2 ;  /* 0x0000000807007c0c */ /* 0x000fe2000d781270 */
[----:B------:R-:W-:Y:S01]  /*8a10*/  IMAD.X R7, R5, 0x1, R31, P3 ;  /* 0x0000000105077824 */ /* 0x000fe200018e061f */
[----:B------:R-:W-:Y:S01]  /*8a20*/  ISETP.LT.AND P2, PT, R4, UR8, !P2 ;  /* 0x0000000804007c0c */ /* 0x000fe2000d741270 */
[----:B------:R0:W-:Y:S01]  /*8a30*/  @P0 STG.E.U8 desc[UR14][R12.64], R23 ;  /* 0x000000170c000986 */ /* 0x0001e2000c10110e */
[C---:B------:R-:W-:Y:S02]  /*8a40*/  PRMT R5, R15.reuse, 0x7773, RZ ;  /* 0x000077730f057816 */ /* 0x040fe400000000ff */
[C---:B------:R-:W-:Y:S02]  /*8a50*/  PRMT R21, R15.reuse, 0x7771, RZ ;  /* 0x000077710f157816 */ /* 0x040fe400000000ff */
[----:B------:R-:W-:-:S05]  /*8a60*/  PRMT R15, R15, 0x7770, RZ ;  /* 0x000077700f0f7816 */ /* 0x000fca00000000ff */
[----:B------:R0:W-:Y:S04]  /*8a70*/  @P6 STG.E.U8 desc[UR14][R8.64], R15 ;  /* 0x0000000f08006986 */ /* 0x0001e8000c10110e */
[----:B------:R0:W-:Y:S04]  /*8a80*/  @P1 STG.E.U8 desc[UR14][R10.64], R21 ;  /* 0x000000150a001986 */ /* 0x0001e8000c10110e */
[----:B------:R0:W-:Y:S01]  /*8a90*/  @P4 STG.E.U8 desc[UR14][R16.64], R19 ;  /* 0x0000001310004986 */ /* 0x0001e2000c10110e */
[----:B------:R-:W-:Y:S05]  /*8aa0*/  @!P2 EXIT ;  /* 0x000000000000a94d */ /* 0x000fea0003800000 */
[----:B------:R-:W-:Y:S01]  /*8ab0*/  STG.E.U8 desc[UR14][R6.64], R5 ;  /* 0x0000000506007986 */ /* 0x000fe2000c10110e */
[----:B------:R-:W-:Y:S05]  /*8ac0*/  EXIT ;  /* 0x000000000000794d */ /* 0x000fea0003800000 */
.L_x_3:
[----:B------:R-:W-:-:S00]  /*8ad0*/  BRA `(.L_x_3) ;  /* 0xfffffffc00fc7947 */ /* 0x000fc0000383ffff */
[----:B------:R-:W-:-:S00]  /*8ae0*/  NOP ;  /* 0x0000000000007918 */ /* 0x000fc00000000000 */
        /* <DEDUP_REMOVED lines=9> */
.L_x_4:


//--------------------- .nv.shared.matmul_kernel  --------------------------
	.section	.nv.shared.matmul_kernel,"aw",@nobits
	.sectionflags	@""
	.align	16
	.zero		1024


//--------------------- .nv.shared.reserved.0     --------------------------
	.section	.nv.shared.reserved.0,"aw",@nobits
	.weak		__nv_reservedSMEM_offset_0_alias
	.size		__nv_reservedSMEM_offset_0_alias, 0, 0
	.other		__nv_reservedSMEM_offset_0_alias,@"STO_CUDA_RESERVED_SHARED STV_DEFAULT"
__nv_reservedSMEM_offset_0_alias:
	.zero		0


//--------------------- .nv.constant0.matmul_kernel --------------------------
	.section	.nv.constant0.matmul_kernel,"a",@progbits
	.sectionflags	@""
	.align	4
.nv.constant0.matmul_kernel:
	.zero		608


//--------------------- SYMBOLS --------------------------

	.type		.nv.reservedSmem.offset0,@object
	.size		.nv.reservedSmem.offset0,0x4
